//
// Generated by NVIDIA NVVM Compiler
//
// Compiler Build ID: CL-36424714
// Cuda compilation tools, release 13.0, V13.0.88
// Based on NVVM 20.0.0
//

.version 9.0
.target sm_100
.address_size 64

	// .globl	_Z26backPropagationFirstKernelPdS_S_S_S_S_dd
.extern .shared .align 16 .b8 sdata[];

.visible .entry _Z26backPropagationFirstKernelPdS_S_S_S_S_dd(
	.param .u64 .ptr .align 1 _Z26backPropagationFirstKernelPdS_S_S_S_S_dd_param_0,
	.param .u64 .ptr .align 1 _Z26backPropagationFirstKernelPdS_S_S_S_S_dd_param_1,
	.param .u64 .ptr .align 1 _Z26backPropagationFirstKernelPdS_S_S_S_S_dd_param_2,
	.param .u64 .ptr .align 1 _Z26backPropagationFirstKernelPdS_S_S_S_S_dd_param_3,
	.param .u64 .ptr .align 1 _Z26backPropagationFirstKernelPdS_S_S_S_S_dd_param_4,
	.param .u64 .ptr .align 1 _Z26backPropagationFirstKernelPdS_S_S_S_S_dd_param_5,
	.param .f64 _Z26backPropagationFirstKernelPdS_S_S_S_S_dd_param_6,
	.param .f64 _Z26backPropagationFirstKernelPdS_S_S_S_S_dd_param_7
)
{
	.reg .b32 	%r<5>;
	.reg .b64 	%rd<19>;
	.reg .b64 	%fd<19>;

	ld.param.u64 	%rd1, [_Z26backPropagationFirstKernelPdS_S_S_S_S_dd_param_0];
	ld.param.u64 	%rd2, [_Z26backPropagationFirstKernelPdS_S_S_S_S_dd_param_1];
	ld.param.u64 	%rd3, [_Z26backPropagationFirstKernelPdS_S_S_S_S_dd_param_2];
	ld.param.u64 	%rd4, [_Z26backPropagationFirstKernelPdS_S_S_S_S_dd_param_3];
	ld.param.u64 	%rd5, [_Z26backPropagationFirstKernelPdS_S_S_S_S_dd_param_4];
	ld.param.f64 	%fd1, [_Z26backPropagationFirstKernelPdS_S_S_S_S_dd_param_6];
	ld.param.f64 	%fd2, [_Z26backPropagationFirstKernelPdS_S_S_S_S_dd_param_7];
	cvta.to.global.u64 	%rd6, %rd4;
	cvta.to.global.u64 	%rd7, %rd5;
	cvta.to.global.u64 	%rd8, %rd1;
	cvta.to.global.u64 	%rd9, %rd3;
	cvta.to.global.u64 	%rd10, %rd2;
	mov.u32 	%r1, %tid.x;
	mov.u32 	%r2, %ctaid.x;
	mov.u32 	%r3, %ntid.x;
	mad.lo.s32 	%r4, %r2, %r3, %r1;
	mul.wide.u32 	%rd11, %r2, 8;
	add.s64 	%rd12, %rd10, %rd11;
	ld.global.f64 	%fd3, [%rd12];
	add.s64 	%rd13, %rd9, %rd11;
	ld.global.f64 	%fd4, [%rd13];
	sub.f64 	%fd5, %fd3, %fd4;
	mul.f64 	%fd6, %fd3, %fd5;
	mov.f64 	%fd7, 0d3FF0000000000000;
	sub.f64 	%fd8, %fd7, %fd3;
	mul.f64 	%fd9, %fd8, %fd6;
	sub.f64 	%fd10, %fd7, %fd1;
	mul.f64 	%fd11, %fd10, %fd2;
	mul.f64 	%fd12, %fd11, %fd9;
	mul.wide.u32 	%rd14, %r1, 8;
	add.s64 	%rd15, %rd8, %rd14;
	ld.global.f64 	%fd13, [%rd15];
	mul.f64 	%fd14, %fd13, %fd12;
	mul.wide.s32 	%rd16, %r4, 8;
	add.s64 	%rd17, %rd7, %rd16;
	ld.global.f64 	%fd15, [%rd17];
	fma.rn.f64 	%fd16, %fd1, %fd15, %fd14;
	st.global.f64 	[%rd17], %fd16;
	add.s64 	%rd18, %rd6, %rd16;
	ld.global.f64 	%fd17, [%rd18];
	sub.f64 	%fd18, %fd17, %fd16;
	st.global.f64 	[%rd18], %fd18;
	ret;

}
	// .globl	_Z32backPropagationSecondKernelPart1PdS_S_S_dd
.visible .entry _Z32backPropagationSecondKernelPart1PdS_S_S_dd(
	.param .u64 .ptr .align 1 _Z32backPropagationSecondKernelPart1PdS_S_S_dd_param_0,
	.param .u64 .ptr .align 1 _Z32backPropagationSecondKernelPart1PdS_S_S_dd_param_1,
	.param .u64 .ptr .align 1 _Z32backPropagationSecondKernelPart1PdS_S_S_dd_param_2,
	.param .u64 .ptr .align 1 _Z32backPropagationSecondKernelPart1PdS_S_S_dd_param_3,
	.param .f64 _Z32backPropagationSecondKernelPart1PdS_S_S_dd_param_4,
	.param .f64 _Z32backPropagationSecondKernelPart1PdS_S_S_dd_param_5
)
{
	.reg .b32 	%r<5>;
	.reg .b64 	%rd<16>;
	.reg .b64 	%fd<9>;

	ld.param.u64 	%rd1, [_Z32backPropagationSecondKernelPart1PdS_S_S_dd_param_0];
	ld.param.u64 	%rd2, [_Z32backPropagationSecondKernelPart1PdS_S_S_dd_param_1];
	ld.param.u64 	%rd3, [_Z32backPropagationSecondKernelPart1PdS_S_S_dd_param_2];
	ld.param.u64 	%rd4, [_Z32backPropagationSecondKernelPart1PdS_S_S_dd_param_3];
	cvta.to.global.u64 	%rd5, %rd2;
	cvta.to.global.u64 	%rd6, %rd1;
	cvta.to.global.u64 	%rd7, %rd3;
	cvta.to.global.u64 	%rd8, %rd4;
	mov.u32 	%r1, %tid.x;
	mov.u32 	%r2, %ctaid.x;
	mov.u32 	%r3, %ntid.x;
	mad.lo.s32 	%r4, %r2, %r3, %r1;
	mul.wide.u32 	%rd9, %r2, 8;
	add.s64 	%rd10, %rd8, %rd9;
	ld.global.f64 	%fd1, [%rd10];
	mul.wide.s32 	%rd11, %r4, 8;
	add.s64 	%rd12, %rd7, %rd11;
	ld.global.f64 	%fd2, [%rd12];
	mul.f64 	%fd3, %fd1, %fd2;
	mul.wide.u32 	%rd13, %r1, 8;
	add.s64 	%rd14, %rd6, %rd13;
	ld.global.f64 	%fd4, [%rd14];
	mul.f64 	%fd5, %fd3, %fd4;
	mov.f64 	%fd6, 0d3FF0000000000000;
	sub.f64 	%fd7, %fd6, %fd4;
	mul.f64 	%fd8, %fd5, %fd7;
	add.s64 	%rd15, %rd5, %rd11;
	st.global.f64 	[%rd15], %fd8;
	ret;

}
	// .globl	_Z32backPropagationSecondKernelPart2PdS_S_S_dd
.visible .entry _Z32backPropagationSecondKernelPart2PdS_S_S_dd(
	.param .u64 .ptr .align 1 _Z32backPropagationSecondKernelPart2PdS_S_S_dd_param_0,
	.param .u64 .ptr .align 1 _Z32backPropagationSecondKernelPart2PdS_S_S_dd_param_1,
	.param .u64 .ptr .align 1 _Z32backPropagationSecondKernelPart2PdS_S_S_dd_param_2,
	.param .u64 .ptr .align 1 _Z32backPropagationSecondKernelPart2PdS_S_S_dd_param_3,
	.param .f64 _Z32backPropagationSecondKernelPart2PdS_S_S_dd_param_4,
	.param .f64 _Z32backPropagationSecondKernelPart2PdS_S_S_dd_param_5
)
{
	.reg .b32 	%r<7>;
	.reg .b64 	%rd<16>;
	.reg .b64 	%fd<14>;

	ld.param.u64 	%rd1, [_Z32backPropagationSecondKernelPart2PdS_S_S_dd_param_0];
	ld.param.u64 	%rd2, [_Z32backPropagationSecondKernelPart2PdS_S_S_dd_param_1];
	ld.param.u64 	%rd3, [_Z32backPropagationSecondKernelPart2PdS_S_S_dd_param_2];
	ld.param.u64 	%rd4, [_Z32backPropagationSecondKernelPart2PdS_S_S_dd_param_3];
	ld.param.f64 	%fd1, [_Z32backPropagationSecondKernelPart2PdS_S_S_dd_param_4];
	ld.param.f64 	%fd2, [_Z32backPropagationSecondKernelPart2PdS_S_S_dd_param_5];
	cvta.to.global.u64 	%rd5, %rd3;
	cvta.to.global.u64 	%rd6, %rd4;
	cvta.to.global.u64 	%rd7, %rd1;
	cvta.to.global.u64 	%rd8, %rd2;
	mov.u32 	%r1, %tid.x;
	mov.u32 	%r2, %ctaid.x;
	mov.u32 	%r3, %ntid.x;
	mad.lo.s32 	%r4, %r2, %r3, %r1;
	mov.u32 	%r5, %nctaid.x;
	mul.lo.s32 	%r6, %r2, %r5;
	mov.f64 	%fd3, 0d3FF0000000000000;
	sub.f64 	%fd4, %fd3, %fd1;
	mul.f64 	%fd5, %fd4, %fd2;
	mul.wide.s32 	%rd9, %r6, 8;
	add.s64 	%rd10, %rd8, %rd9;
	ld.global.f64 	%fd6, [%rd10];
	mul.f64 	%fd7, %fd5, %fd6;
	mul.wide.u32 	%rd11, %r1, 8;
	add.s64 	%rd12, %rd7, %rd11;
	ld.global.f64 	%fd8, [%rd12];
	mul.wide.s32 	%rd13, %r4, 8;
	add.s64 	%rd14, %rd6, %rd13;
	ld.global.f64 	%fd9, [%rd14];
	mul.f64 	%fd10, %fd1, %fd9;
	fma.rn.f64 	%fd11, %fd7, %fd8, %fd10;
	st.global.f64 	[%rd14], %fd11;
	add.s64 	%rd15, %rd5, %rd13;
	ld.global.f64 	%fd12, [%rd15];
	sub.f64 	%fd13, %fd12, %fd11;
	st.global.f64 	[%rd15], %fd13;
	ret;

}
	// .globl	_Z18forwardPropagationPdS_S_id
.visible .entry _Z18forwardPropagationPdS_S_id(
	.param .u64 .ptr .align 1 _Z18forwardPropagationPdS_S_id_param_0,
	.param .u64 .ptr .align 1 _Z18forwardPropagationPdS_S_id_param_1,
	.param .u64 .ptr .align 1 _Z18forwardPropagationPdS_S_id_param_2,
	.param .u32 _Z18forwardPropagationPdS_S_id_param_3,
	.param .f64 _Z18forwardPropagationPdS_S_id_param_4
)
{
	.reg .pred 	%p<2>;
	.reg .b32 	%r<7>;
	.reg .b64 	%rd<13>;
	.reg .b64 	%fd<7>;

	ld.param.u64 	%rd1, [_Z18forwardPropagationPdS_S_id_param_0];
	ld.param.u64 	%rd2, [_Z18forwardPropagationPdS_S_id_param_1];
	ld.param.u64 	%rd3, [_Z18forwardPropagationPdS_S_id_param_2];
	ld.param.u32 	%r1, [_Z18forwardPropagationPdS_S_id_param_3];
	ld.param.f64 	%fd1, [_Z18forwardPropagationPdS_S_id_param_4];
	cvta.to.global.u64 	%rd4, %rd2;
	cvta.to.global.u64 	%rd5, %rd3;
	cvta.to.global.u64 	%rd6, %rd1;
	mov.u32 	%r2, %tid.x;
	mov.u32 	%r3, %ctaid.x;
	mad.lo.s32 	%r4, %r1, %r3, %r2;
	mov.u32 	%r5, %ntid.x;
	mad.lo.s32 	%r6, %r3, %r5, %r2;
	mul.wide.u32 	%rd7, %r2, 8;
	add.s64 	%rd8, %rd6, %rd7;
	ld.global.f64 	%fd2, [%rd8];
	mul.wide.s32 	%rd9, %r6, 8;
	add.s64 	%rd10, %rd5, %rd9;
	ld.global.f64 	%fd3, [%rd10];
	mul.f64 	%fd4, %fd2, %fd3;
	mul.wide.s32 	%rd11, %r4, 8;
	add.s64 	%rd12, %rd4, %rd11;
	setp.eq.s32 	%p1, %r2, 0;
	add.f64 	%fd5, %fd1, %fd4;
	selp.f64 	%fd6, %fd5, %fd4, %p1;
	st.global.f64 	[%rd12], %fd6;
	ret;

}
	// .globl	_Z13sigmoidKernelPd
.visible .entry _Z13sigmoidKernelPd(
	.param .u64 .ptr .align 1 _Z13sigmoidKernelPd_param_0
)
{
	.reg .pred 	%p<4>;
	.reg .b32 	%r<17>;
	.reg .b32 	%f<3>;
	.reg .b64 	%rd<5>;
	.reg .b64 	%fd<28>;

	ld.param.u64 	%rd2, [_Z13sigmoidKernelPd_param_0];
	cvta.to.global.u64 	%rd3, %rd2;
	mov.u32 	%r4, %tid.x;
	mul.wide.u32 	%rd4, %r4, 8;
	add.s64 	%rd1, %rd3, %rd4;
	ld.global.f64 	%fd1, [%rd1];
	fma.rn.f64 	%fd6, %fd1, 0d3FF71547652B82FE, 0d4338000000000000;
	{
	.reg .b32 %temp; 
	mov.b64 	{%r1, %temp}, %fd6;
	}
	mov.f64 	%fd7, 0dC338000000000000;
	add.rn.f64 	%fd8, %fd6, %fd7;
	fma.rn.f64 	%fd9, %fd8, 0dBFE62E42FEFA39EF, %fd1;
	fma.rn.f64 	%fd10, %fd8, 0dBC7ABC9E3B39803F, %fd9;
	fma.rn.f64 	%fd11, %fd10, 0d3E5ADE1569CE2BDF, 0d3E928AF3FCA213EA;
	fma.rn.f64 	%fd12, %fd11, %fd10, 0d3EC71DEE62401315;
	fma.rn.f64 	%fd13, %fd12, %fd10, 0d3EFA01997C89EB71;
	fma.rn.f64 	%fd14, %fd13, %fd10, 0d3F2A01A014761F65;
	fma.rn.f64 	%fd15, %fd14, %fd10, 0d3F56C16C1852B7AF;
	fma.rn.f64 	%fd16, %fd15, %fd10, 0d3F81111111122322;
	fma.rn.f64 	%fd17, %fd16, %fd10, 0d3FA55555555502A1;
	fma.rn.f64 	%fd18, %fd17, %fd10, 0d3FC5555555555511;
	fma.rn.f64 	%fd19, %fd18, %fd10, 0d3FE000000000000B;
	fma.rn.f64 	%fd20, %fd19, %fd10, 0d3FF0000000000000;
	fma.rn.f64 	%fd21, %fd20, %fd10, 0d3FF0000000000000;
	{
	.reg .b32 %temp; 
	mov.b64 	{%r2, %temp}, %fd21;
	}
	{
	.reg .b32 %temp; 
	mov.b64 	{%temp, %r3}, %fd21;
	}
	shl.b32 	%r5, %r1, 20;
	add.s32 	%r6, %r5, %r3;
	mov.b64 	%fd27, {%r2, %r6};
	{
	.reg .b32 %temp; 
	mov.b64 	{%temp, %r7}, %fd1;
	}
	mov.b32 	%f2, %r7;
	abs.f32 	%f1, %f2;
	setp.lt.f32 	%p1, %f1, 0f4086232B;
	@%p1 bra 	$L__BB4_3;
	setp.lt.f64 	%p2, %fd1, 0d0000000000000000;
	add.f64 	%fd22, %fd1, 0d7FF0000000000000;
	selp.f64 	%fd27, 0d0000000000000000, %fd22, %p2;
	setp.geu.f32 	%p3, %f1, 0f40874800;
	@%p3 bra 	$L__BB4_3;
	shr.u32 	%r8, %r1, 31;
	add.s32 	%r9, %r1, %r8;
	shr.s32 	%r10, %r9, 1;
	shl.b32 	%r11, %r10, 20;
	add.s32 	%r12, %r3, %r11;
	mov.b64 	%fd23, {%r2, %r12};
	sub.s32 	%r13, %r1, %r10;
	shl.b32 	%r14, %r13, 20;
	add.s32 	%r15, %r14, 1072693248;
	mov.b32 	%r16, 0;
	mov.b64 	%fd24, {%r16, %r15};
	mul.f64 	%fd27, %fd24, %fd23;
$L__BB4_3:
	add.f64 	%fd25, %fd27, 0d3FF0000000000000;
	rcp.rn.f64 	%fd26, %fd25;
	st.global.f64 	[%rd1], %fd26;
	ret;

}
	// .globl	_Z26matrixReductionDestructivePdii
.visible .entry _Z26matrixReductionDestructivePdii(
	.param .u64 .ptr .align 1 _Z26matrixReductionDestructivePdii_param_0,
	.param .u32 _Z26matrixReductionDestructivePdii_param_1,
	.param .u32 _Z26matrixReductionDestructivePdii_param_2
)
{
	.reg .pred 	%p<6>;
	.reg .b32 	%r<20>;
	.reg .b64 	%rd<7>;
	.reg .b64 	%fd<6>;

	ld.param.u64 	%rd2, [_Z26matrixReductionDestructivePdii_param_0];
	ld.param.u32 	%r8, [_Z26matrixReductionDestructivePdii_param_1];
	ld.param.u32 	%r9, [_Z26matrixReductionDestructivePdii_param_2];
	cvta.to.global.u64 	%rd1, %rd2;
	mov.u32 	%r1, %tid.x;
	mov.u32 	%r10, %ctaid.x;
	mul.lo.s32 	%r2, %r8, %r10;
	add.s32 	%r11, %r2, %r1;
	mul.wide.u32 	%rd3, %r11, 8;
	add.s64 	%rd4, %rd1, %rd3;
	ld.global.f64 	%fd1, [%rd4];
	shl.b32 	%r12, %r1, 3;
	mov.u32 	%r13, sdata;
	add.s32 	%r3, %r13, %r12;
	st.shared.f64 	[%r3], %fd1;
	bar.sync 	0;
	shr.u32 	%r14, %r9, 31;
	add.s32 	%r15, %r9, %r14;
	shr.s32 	%r19, %r15, 1;
	mov.u32 	%r5, %ntid.x;
$L__BB5_1:
	setp.ge.u32 	%p1, %r1, %r19;
	add.s32 	%r16, %r19, %r1;
	setp.ge.u32 	%p2, %r16, %r5;
	or.pred  	%p3, %p1, %p2;
	@%p3 bra 	$L__BB5_3;
	shl.b32 	%r17, %r19, 3;
	add.s32 	%r18, %r3, %r17;
	ld.shared.f64 	%fd2, [%r18];
	ld.shared.f64 	%fd3, [%r3];
	add.f64 	%fd4, %fd2, %fd3;
	st.shared.f64 	[%r3], %fd4;
$L__BB5_3:
	bar.sync 	0;
	setp.ne.s32 	%p4, %r19, 0;
	shr.u32 	%r19, %r19, 1;
	@%p4 bra 	$L__BB5_1;
	setp.ne.s32 	%p5, %r1, 0;
	@%p5 bra 	$L__BB5_6;
	ld.shared.f64 	%fd5, [sdata];
	mul.wide.u32 	%rd5, %r2, 8;
	add.s64 	%rd6, %rd1, %rd5;
	st.global.f64 	[%rd6], %fd5;
$L__BB5_6:
	ret;

}
	// .globl	_Z15matrixReductionPdS_ii
.visible .entry _Z15matrixReductionPdS_ii(
	.param .u64 .ptr .align 1 _Z15matrixReductionPdS_ii_param_0,
	.param .u64 .ptr .align 1 _Z15matrixReductionPdS_ii_param_1,
	.param .u32 _Z15matrixReductionPdS_ii_param_2,
	.param .u32 _Z15matrixReductionPdS_ii_param_3
)
{
	.reg .pred 	%p<6>;
	.reg .b32 	%r<20>;
	.reg .b64 	%rd<9>;
	.reg .b64 	%fd<6>;

	ld.param.u64 	%rd2, [_Z15matrixReductionPdS_ii_param_0];
	ld.param.u64 	%rd1, [_Z15matrixReductionPdS_ii_param_1];
	ld.param.u32 	%r8, [_Z15matrixReductionPdS_ii_param_2];
	ld.param.u32 	%r9, [_Z15matrixReductionPdS_ii_param_3];
	cvta.to.global.u64 	%rd3, %rd2;
	mov.u32 	%r1, %tid.x;
	mov.u32 	%r10, %ctaid.x;
	mul.lo.s32 	%r2, %r8, %r10;
	add.s32 	%r11, %r2, %r1;
	mul.wide.u32 	%rd4, %r11, 8;
	add.s64 	%rd5, %rd3, %rd4;
	ld.global.f64 	%fd1, [%rd5];
	shl.b32 	%r12, %r1, 3;
	mov.u32 	%r13, sdata;
	add.s32 	%r3, %r13, %r12;
	st.shared.f64 	[%r3], %fd1;
	bar.sync 	0;
	shr.u32 	%r14, %r9, 31;
	add.s32 	%r15, %r9, %r14;
	shr.s32 	%r19, %r15, 1;
	mov.u32 	%r5, %ntid.x;
$L__BB6_1:
	setp.ge.u32 	%p1, %r1, %r19;
	add.s32 	%r16, %r19, %r1;
	setp.ge.u32 	%p2, %r16, %r5;
	or.pred  	%p3, %p1, %p2;
	@%p3 bra 	$L__BB6_3;
	shl.b32 	%r17, %r19, 3;
	add.s32 	%r18, %r3, %r17;
	ld.shared.f64 	%fd2, [%r18];
	ld.shared.f64 	%fd3, [%r3];
	add.f64 	%fd4, %fd2, %fd3;
	st.shared.f64 	[%r3], %fd4;
$L__BB6_3:
	bar.sync 	0;
	setp.ne.s32 	%p4, %r19, 0;
	shr.u32 	%r19, %r19, 1;
	@%p4 bra 	$L__BB6_1;
	setp.ne.s32 	%p5, %r1, 0;
	@%p5 bra 	$L__BB6_6;
	ld.shared.f64 	%fd5, [sdata];
	cvta.to.global.u64 	%rd6, %rd1;
	mul.wide.u32 	%rd7, %r2, 8;
	add.s64 	%rd8, %rd6, %rd7;
	st.global.f64 	[%rd8], %fd5;
$L__BB6_6:
	ret;

}
	// .globl	_Z23matrixReductionToVectorPdS_ii
.visible .entry _Z23matrixReductionToVectorPdS_ii(
	.param .u64 .ptr .align 1 _Z23matrixReductionToVectorPdS_ii_param_0,
	.param .u64 .ptr .align 1 _Z23matrixReductionToVectorPdS_ii_param_1,
	.param .u32 _Z23matrixReductionToVectorPdS_ii_param_2,
	.param .u32 _Z23matrixReductionToVectorPdS_ii_param_3
)
{
	.reg .pred 	%p<6>;
	.reg .b32 	%r<19>;
	.reg .b64 	%rd<9>;
	.reg .b64 	%fd<6>;

	ld.param.u64 	%rd2, [_Z23matrixReductionToVectorPdS_ii_param_0];
	ld.param.u64 	%rd1, [_Z23matrixReductionToVectorPdS_ii_param_1];
	ld.param.u32 	%r8, [_Z23matrixReductionToVectorPdS_ii_param_2];
	ld.param.u32 	%r9, [_Z23matrixReductionToVectorPdS_ii_param_3];
	cvta.to.global.u64 	%rd3, %rd2;
	mov.u32 	%r1, %tid.x;
	mov.u32 	%r2, %ctaid.x;
	mad.lo.s32 	%r10, %r8, %r2, %r1;
	mul.wide.u32 	%rd4, %r10, 8;
	add.s64 	%rd5, %rd3, %rd4;
	ld.global.f64 	%fd1, [%rd5];
	shl.b32 	%r11, %r1, 3;
	mov.u32 	%r12, sdata;
	add.s32 	%r3, %r12, %r11;
	st.shared.f64 	[%r3], %fd1;
	bar.sync 	0;
	shr.u32 	%r13, %r9, 31;
	add.s32 	%r14, %r9, %r13;
	shr.s32 	%r18, %r14, 1;
	mov.u32 	%r5, %ntid.x;
$L__BB7_1:
	setp.ge.u32 	%p1, %r1, %r18;
	add.s32 	%r15, %r18, %r1;
	setp.ge.u32 	%p2, %r15, %r5;
	or.pred  	%p3, %p1, %p2;
	@%p3 bra 	$L__BB7_3;
	shl.b32 	%r16, %r18, 3;
	add.s32 	%r17, %r3, %r16;
	ld.shared.f64 	%fd2, [%r17];
	ld.shared.f64 	%fd3, [%r3];
	add.f64 	%fd4, %fd2, %fd3;
	st.shared.f64 	[%r3], %fd4;
$L__BB7_3:
	bar.sync 	0;
	setp.ne.s32 	%p4, %r18, 0;
	shr.u32 	%r18, %r18, 1;
	@%p4 bra 	$L__BB7_1;
	setp.ne.s32 	%p5, %r1, 0;
	@%p5 bra 	$L__BB7_6;
	ld.shared.f64 	%fd5, [sdata];
	cvta.to.global.u64 	%rd6, %rd1;
	mul.wide.u32 	%rd7, %r2, 8;
	add.s64 	%rd8, %rd6, %rd7;
	st.global.f64 	[%rd8], %fd5;
$L__BB7_6:
	ret;

}


// ===== COMPILED SASS (sm_100) =====

	.target	sm_100

	.elftype	@"ET_EXEC"


//--------------------- .note.nv.tkinfo           --------------------------
	.section	.note.nv.tkinfo,"",@"SHT_NOTE"
	.sectionflags	@"SHF_NOTE_NV_TKINFO"
	.tkinfo
        /*0018*/ 	.word	0x00000002
        /*0030*/ 	.string	""
        /*0030*/ 	.string	"ptxas"
        /*0030*/ 	.string	"Cuda compilation tools, release 13.0, V13.0.88"
        /*0030*/ 	.string	"Build cuda_13.0.r13.0/compiler.36424714_0"
        /*0030*/ 	.string	"-arch sm_100 -m 64 "



//--------------------- .note.nv.cuinfo           --------------------------
	.section	.note.nv.cuinfo,"",@"SHT_NOTE"
	.sectionflags	@"SHF_NOTE_NV_CUINFO"
        /*0018*/ 	.short	0x0002
        /*001a*/ 	.short	0x0064
        /*001c*/ 	.short	0x0082
	.zero		2


//--------------------- .nv.info                  --------------------------
	.section	.nv.info,"",@"SHT_CUDA_INFO"
	.align	4


	//----- nvinfo : EIATTR_REGCOUNT
	.align		4
        /*0000*/ 	.byte	0x04, 0x2f
        /*0002*/ 	.short	(.L_1 - .L_0)
	.align		4
.L_0:
        /*0004*/ 	.word	index@(_Z26backPropagationFirstKernelPdS_S_S_S_S_dd)
        /*0008*/ 	.word	0x00000014


	//----- nvinfo : EIATTR_FRAME_SIZE
	.align		4
.L_1:
        /*000c*/ 	.byte	0x04, 0x11
        /*000e*/ 	.short	(.L_3 - .L_2)
	.align		4
.L_2:
        /*0010*/ 	.word	index@(_Z26backPropagationFirstKernelPdS_S_S_S_S_dd)
        /*0014*/ 	.word	0x00000000


	//----- nvinfo : EIATTR_REGCOUNT
	.align		4
.L_3:
        /*0018*/ 	.byte	0x04, 0x2f
        /*001a*/ 	.short	(.L_5 - .L_4)
	.align		4
.L_4:
        /*001c*/ 	.word	index@(_Z32backPropagationSecondKernelPart1PdS_S_S_dd)
        /*0020*/ 	.word	0x00000010


	//----- nvinfo : EIATTR_FRAME_SIZE
	.align		4
.L_5:
        /*0024*/ 	.byte	0x04, 0x11
        /*0026*/ 	.short	(.L_7 - .L_6)
	.align		4
.L_6:
        /*0028*/ 	.word	index@(_Z32backPropagationSecondKernelPart1PdS_S_S_dd)
        /*002c*/ 	.word	0x00000000


	//----- nvinfo : EIATTR_REGCOUNT
	.align		4
.L_7:
        /*0030*/ 	.byte	0x04, 0x2f
        /*0032*/ 	.short	(.L_9 - .L_8)
	.align		4
.L_8:
        /*0034*/ 	.word	index@(_Z32backPropagationSecondKernelPart2PdS_S_S_dd)
        /*0038*/ 	.word	0x00000014


	//----- nvinfo : EIATTR_FRAME_SIZE
	.align		4
.L_9:
        /*003c*/ 	.byte	0x04, 0x11
        /*003e*/ 	.short	(.L_11 - .L_10)
	.align		4
.L_10:
        /*0040*/ 	.word	index@(_Z32backPropagationSecondKernelPart2PdS_S_S_dd)
        /*0044*/ 	.word	0x00000000


	//----- nvinfo : EIATTR_REGCOUNT
	.align		4
.L_11:
        /*0048*/ 	.byte	0x04, 0x2f
        /*004a*/ 	.short	(.L_13 - .L_12)
	.align		4
.L_12:
        /*004c*/ 	.word	index@(_Z18forwardPropagationPdS_S_id)
        /*0050*/ 	.word	0x00000010


	//----- nvinfo : EIATTR_FRAME_SIZE
	.align		4
.L_13:
        /*0054*/ 	.byte	0x04, 0x11
        /*0056*/ 	.short	(.L_15 - .L_14)
	.align		4
.L_14:
        /*0058*/ 	.word	index@(_Z18forwardPropagationPdS_S_id)
        /*005c*/ 	.word	0x00000000


	//----- nvinfo : EIATTR_REGCOUNT
	.align		4
.L_15:
        /*0060*/ 	.byte	0x04, 0x2f
        /*0062*/ 	.short	(.L_17 - .L_16)
	.align		4
.L_16:
        /*0064*/ 	.word	index@(_Z13sigmoidKernelPd)
        /*0068*/ 	.word	0x0000000e


	//----- nvinfo : EIATTR_FRAME_SIZE
	.align		4
.L_17:
        /*006c*/ 	.byte	0x04, 0x11
        /*006e*/ 	.short	(.L_19 - .L_18)
	.align		4
.L_18:
        /*0070*/ 	.word	index@($__internal_0_$__cuda_sm20_dblrcp_rn_slowpath_v3)
        /*0074*/ 	.word	0x00000000


	//----- nvinfo : EIATTR_FRAME_SIZE
	.align		4
.L_19:
        /*0078*/ 	.byte	0x04, 0x11
        /*007a*/ 	.short	(.L_21 - .L_20)
	.align		4
.L_20:
        /*007c*/ 	.word	index@(_Z13sigmoidKernelPd)
        /*0080*/ 	.word	0x00000000


	//----- nvinfo : EIATTR_REGCOUNT
	.align		4
.L_21:
        /*0084*/ 	.byte	0x04, 0x2f
        /*0086*/ 	.short	(.L_23 - .L_22)
	.align		4
.L_22:
        /*0088*/ 	.word	index@(_Z26matrixReductionDestructivePdii)
        /*008c*/ 	.word	0x0000000e


	//----- nvinfo : EIATTR_FRAME_SIZE
	.align		4
.L_23:
        /*0090*/ 	.byte	0x04, 0x11
        /*0092*/ 	.short	(.L_25 - .L_24)
	.align		4
.L_24:
        /*0094*/ 	.word	index@(_Z26matrixReductionDestructivePdii)
        /*0098*/ 	.word	0x00000000


	//----- nvinfo : EIATTR_REGCOUNT
	.align		4
.L_25:
        /*009c*/ 	.byte	0x04, 0x2f
        /*009e*/ 	.short	(.L_27 - .L_26)
	.align		4
.L_26:
        /*00a0*/ 	.word	index@(_Z15matrixReductionPdS_ii)
        /*00a4*/ 	.word	0x0000000e


	//----- nvinfo : EIATTR_FRAME_SIZE
	.align		4
.L_27:
        /*00a8*/ 	.byte	0x04, 0x11
        /*00aa*/ 	.short	(.L_29 - .L_28)
	.align		4
.L_28:
        /*00ac*/ 	.word	index@(_Z15matrixReductionPdS_ii)
        /*00b0*/ 	.word	0x00000000


	//----- nvinfo : EIATTR_REGCOUNT
	.align		4
.L_29:
        /*00b4*/ 	.byte	0x04, 0x2f
        /*00b6*/ 	.short	(.L_31 - .L_30)
	.align		4
.L_30:
        /*00b8*/ 	.word	index@(_Z23matrixReductionToVectorPdS_ii)
        /*00bc*/ 	.word	0x0000000c


	//----- nvinfo : EIATTR_FRAME_SIZE
	.align		4
.L_31:
        /*00c0*/ 	.byte	0x04, 0x11
        /*00c2*/ 	.short	(.L_33 - .L_32)
	.align		4
.L_32:
        /*00c4*/ 	.word	index@(_Z23matrixReductionToVectorPdS_ii)
        /*00c8*/ 	.word	0x00000000


	//----- nvinfo : EIATTR_MIN_STACK_SIZE
	.align		4
.L_33:
        /*00cc*/ 	.byte	0x04, 0x12
        /*00ce*/ 	.short	(.L_35 - .L_34)
	.align		4
.L_34:
        /*00d0*/ 	.word	index@(_Z23matrixReductionToVectorPdS_ii)
        /*00d4*/ 	.word	0x00000000


	//----- nvinfo : EIATTR_MIN_STACK_SIZE
	.align		4
.L_35:
        /*00d8*/ 	.byte	0x04, 0x12
        /*00da*/ 	.short	(.L_37 - .L_36)
	.align		4
.L_36:
        /*00dc*/ 	.word	index@(_Z15matrixReductionPdS_ii)
        /*00e0*/ 	.word	0x00000000


	//----- nvinfo : EIATTR_MIN_STACK_SIZE
	.align		4
.L_37:
        /*00e4*/ 	.byte	0x04, 0x12
        /*00e6*/ 	.short	(.L_39 - .L_38)
	.align		4
.L_38:
        /*00e8*/ 	.word	index@(_Z26matrixReductionDestructivePdii)
        /*00ec*/ 	.word	0x00000000


	//----- nvinfo : EIATTR_MIN_STACK_SIZE
	.align		4
.L_39:
        /*00f0*/ 	.byte	0x04, 0x12
        /*00f2*/ 	.short	(.L_41 - .L_40)
	.align		4
.L_40:
        /*00f4*/ 	.word	index@(_Z13sigmoidKernelPd)
        /*00f8*/ 	.word	0x00000000


	//----- nvinfo : EIATTR_MIN_STACK_SIZE
	.align		4
.L_41:
        /*00fc*/ 	.byte	0x04, 0x12
        /*00fe*/ 	.short	(.L_43 - .L_42)
	.align		4
.L_42:
        /*0100*/ 	.word	index@(_Z18forwardPropagationPdS_S_id)
        /*0104*/ 	.word	0x00000000


	//----- nvinfo : EIATTR_MIN_STACK_SIZE
	.align		4
.L_43:
        /*0108*/ 	.byte	0x04, 0x12
        /*010a*/ 	.short	(.L_45 - .L_44)
	.align		4
.L_44:
        /*010c*/ 	.word	index@(_Z32backPropagationSecondKernelPart2PdS_S_S_dd)
        /*0110*/ 	.word	0x00000000


	//----- nvinfo : EIATTR_MIN_STACK_SIZE
	.align		4
.L_45:
        /*0114*/ 	.byte	0x04, 0x12
        /*0116*/ 	.short	(.L_47 - .L_46)
	.align		4
.L_46:
        /*0118*/ 	.word	index@(_Z32backPropagationSecondKernelPart1PdS_S_S_dd)
        /*011c*/ 	.word	0x00000000


	//----- nvinfo : EIATTR_MIN_STACK_SIZE
	.align		4
.L_47:
        /*0120*/ 	.byte	0x04, 0x12
        /*0122*/ 	.short	(.L_49 - .L_48)
	.align		4
.L_48:
        /*0124*/ 	.word	index@(_Z26backPropagationFirstKernelPdS_S_S_S_S_dd)
        /*0128*/ 	.word	0x00000000
.L_49:


//--------------------- .nv.compat                --------------------------
	.section	.nv.compat,"",@"SHT_CUDA_COMPAT_INFO"
	.align	4
        /*0000*/ 	.byte	0x02, 0x09, 0x00, 0x00, 0x02, 0x02, 0x01, 0x00, 0x02, 0x05, 0x05, 0x00, 0x03, 0x07, 0x01, 0x01
        /*0010*/ 	.byte	0x02, 0x03, 0x00, 0x00, 0x02, 0x06, 0x01, 0x00, 0x04, 0x0b, 0x08, 0x00, 0x01, 0x00, 0x00, 0x00
        /*0020*/ 	.byte	0x00, 0x00, 0x00, 0x00


//--------------------- .nv.info._Z23matrixReductionToVectorPdS_ii --------------------------
	.section	.nv.info._Z23matrixReductionToVectorPdS_ii,"",@"SHT_CUDA_INFO"
	.sectionflags	@""
	.align	4


	//----- nvinfo : EIATTR_CUDA_API_VERSION
	.align		4
        /*0000*/ 	.byte	0x04, 0x37
        /*0002*/ 	.short	(.L_51 - .L_50)
.L_50:
        /*0004*/ 	.word	0x00000082


	//----- nvinfo : EIATTR_KPARAM_INFO
	.align		4
.L_51:
        /*0008*/ 	.byte	0x04, 0x17
        /*000a*/ 	.short	(.L_53 - .L_52)
.L_52:
        /*000c*/ 	.word	0x00000000
        /*0010*/ 	.short	0x0003
        /*0012*/ 	.short	0x0014
        /*0014*/ 	.byte	0x00, 0xf0, 0x11, 0x00


	//----- nvinfo : EIATTR_KPARAM_INFO
	.align		4
.L_53:
        /*0018*/ 	.byte	0x04, 0x17
        /*001a*/ 	.short	(.L_55 - .L_54)
.L_54:
        /*001c*/ 	.word	0x00000000
        /*0020*/ 	.short	0x0002
        /*0022*/ 	.short	0x0010
        /*0024*/ 	.byte	0x00, 0xf0, 0x11, 0x00


	//----- nvinfo : EIATTR_KPARAM_INFO
	.align		4
.L_55:
        /*0028*/ 	.byte	0x04, 0x17
        /*002a*/ 	.short	(.L_57 - .L_56)
.L_56:
        /*002c*/ 	.word	0x00000000
        /*0030*/ 	.short	0x0001
        /*0032*/ 	.short	0x0008
        /*0034*/ 	.byte	0x00, 0xf5, 0x21, 0x00


	//----- nvinfo : EIATTR_KPARAM_INFO
	.align		4
.L_57:
        /*0038*/ 	.byte	0x04, 0x17
        /*003a*/ 	.short	(.L_59 - .L_58)
.L_58:
        /*003c*/ 	.word	0x00000000
        /*0040*/ 	.short	0x0000
        /*0042*/ 	.short	0x0000
        /*0044*/ 	.byte	0x00, 0xf5, 0x21, 0x00


	//----- nvinfo : EIATTR_SPARSE_MMA_MASK
	.align		4
.L_59:
        /*0048*/ 	.byte	0x03, 0x50
        /*004a*/ 	.short	0x0000


	//----- nvinfo : EIATTR_MAXREG_COUNT
	.align		4
        /*004c*/ 	.byte	0x03, 0x1b
        /*004e*/ 	.short	0x00ff


	//----- nvinfo : EIATTR_NUM_BARRIERS
	.align		4
        /*0050*/ 	.byte	0x02, 0x4c
        /*0052*/ 	.byte	0x01
	.zero		1


	//----- nvinfo : EIATTR_MERCURY_ISA_VERSION
	.align		4
        /*0054*/ 	.byte	0x03, 0x5f
        /*0056*/ 	.short	0x0101


	//----- nvinfo : EIATTR_VRC_CTA_INIT_COUNT
	.align		4
        /*0058*/ 	.byte	0x02, 0x4a
	.zero		1
	.zero		1


	//----- nvinfo : EIATTR_EXIT_INSTR_OFFSETS
	.align		4
        /*005c*/ 	.byte	0x04, 0x1c
        /*005e*/ 	.short	(.L_61 - .L_60)


	//   ....[0]....
.L_60:
        /*0060*/ 	.word	0x00000210


	//   ....[1]....
        /*0064*/ 	.word	0x00000290


	//----- nvinfo : EIATTR_CBANK_PARAM_SIZE
	.align		4
.L_61:
        /*0068*/ 	.byte	0x03, 0x19
        /*006a*/ 	.short	0x0018


	//----- nvinfo : EIATTR_PARAM_CBANK
	.align		4
        /*006c*/ 	.byte	0x04, 0x0a
        /*006e*/ 	.short	(.L_63 - .L_62)
	.align		4
.L_62:
        /*0070*/ 	.word	index@(.nv.constant0._Z23matrixReductionToVectorPdS_ii)
        /*0074*/ 	.short	0x0380
        /*0076*/ 	.short	0x0018


	//----- nvinfo : EIATTR_SW_WAR
	.align		4
.L_63:
        /*0078*/ 	.byte	0x04, 0x36
        /*007a*/ 	.short	(.L_65 - .L_64)
.L_64:
        /*007c*/ 	.word	0x00000008
.L_65:


//--------------------- .nv.info._Z15matrixReductionPdS_ii --------------------------
	.section	.nv.info._Z15matrixReductionPdS_ii,"",@"SHT_CUDA_INFO"
	.sectionflags	@""
	.align	4


	//----- nvinfo : EIATTR_CUDA_API_VERSION
	.align		4
        /*0000*/ 	.byte	0x04, 0x37
        /*0002*/ 	.short	(.L_67 - .L_66)
.L_66:
        /*0004*/ 	.word	0x00000082


	//----- nvinfo : EIATTR_KPARAM_INFO
	.align		4
.L_67:
        /*0008*/ 	.byte	0x04, 0x17
        /*000a*/ 	.short	(.L_69 - .L_68)
.L_68:
        /*000c*/ 	.word	0x00000000
        /*0010*/ 	.short	0x0003
        /*0012*/ 	.short	0x0014
        /*0014*/ 	.byte	0x00, 0xf0, 0x11, 0x00


	//----- nvinfo : EIATTR_KPARAM_INFO
	.align		4
.L_69:
        /*0018*/ 	.byte	0x04, 0x17
        /*001a*/ 	.short	(.L_71 - .L_70)
.L_70:
        /*001c*/ 	.word	0x00000000
        /*0020*/ 	.short	0x0002
        /*0022*/ 	.short	0x0010
        /*0024*/ 	.byte	0x00, 0xf0, 0x11, 0x00


	//----- nvinfo : EIATTR_KPARAM_INFO
	.align		4
.L_71:
        /*0028*/ 	.byte	0x04, 0x17
        /*002a*/ 	.short	(.L_73 - .L_72)
.L_72:
        /*002c*/ 	.word	0x00000000
        /*0030*/ 	.short	0x0001
        /*0032*/ 	.short	0x0008
        /*0034*/ 	.byte	0x00, 0xf5, 0x21, 0x00


	//----- nvinfo : EIATTR_KPARAM_INFO
	.align		4
.L_73:
        /*0038*/ 	.byte	0x04, 0x17
        /*003a*/ 	.short	(.L_75 - .L_74)
.L_74:
        /*003c*/ 	.word	0x00000000
        /*0040*/ 	.short	0x0000
        /*0042*/ 	.short	0x0000
        /*0044*/ 	.byte	0x00, 0xf5, 0x21, 0x00


	//----- nvinfo : EIATTR_SPARSE_MMA_MASK
	.align		4
.L_75:
        /*0048*/ 	.byte	0x03, 0x50
        /*004a*/ 	.short	0x0000


	//----- nvinfo : EIATTR_MAXREG_COUNT
	.align		4
        /*004c*/ 	.byte	0x03, 0x1b
        /*004e*/ 	.short	0x00ff


	//----- nvinfo : EIATTR_NUM_BARRIERS
	.align		4
        /*0050*/ 	.byte	0x02, 0x4c
        /*0052*/ 	.byte	0x01
	.zero		1


	//----- nvinfo : EIATTR_MERCURY_ISA_VERSION
	.align		4
        /*0054*/ 	.byte	0x03, 0x5f
        /*0056*/ 	.short	0x0101


	//----- nvinfo : EIATTR_VRC_CTA_INIT_COUNT
	.align		4
        /*0058*/ 	.byte	0x02, 0x4a
	.zero		1
	.zero		1


	//----- nvinfo : EIATTR_EXIT_INSTR_OFFSETS
	.align		4
        /*005c*/ 	.byte	0x04, 0x1c
        /*005e*/ 	.short	(.L_77 - .L_76)


	//   ....[0]....
.L_76:
        /*0060*/ 	.word	0x00000220


	//   ....[1]....
        /*0064*/ 	.word	0x000002a0


	//----- nvinfo : EIATTR_CBANK_PARAM_SIZE
	.align		4
.L_77:
        /*0068*/ 	.byte	0x03, 0x19
        /*006a*/ 	.short	0x0018


	//----- nvinfo : EIATTR_PARAM_CBANK
	.align		4
        /*006c*/ 	.byte	0x04, 0x0a
        /*006e*/ 	.short	(.L_79 - .L_78)
	.align		4
.L_78:
        /*0070*/ 	.word	index@(.nv.constant0._Z15matrixReductionPdS_ii)
        /*0074*/ 	.short	0x0380
        /*0076*/ 	.short	0x0018


	//----- nvinfo : EIATTR_SW_WAR
	.align		4
.L_79:
        /*0078*/ 	.byte	0x04, 0x36
        /*007a*/ 	.short	(.L_81 - .L_80)
.L_80:
        /*007c*/ 	.word	0x00000008
.L_81:


//--------------------- .nv.info._Z26matrixReductionDestructivePdii --------------------------
	.section	.nv.info._Z26matrixReductionDestructivePdii,"",@"SHT_CUDA_INFO"
	.sectionflags	@""
	.align	4


	//----- nvinfo : EIATTR_CUDA_API_VERSION
	.align		4
        /*0000*/ 	.byte	0x04, 0x37
        /*0002*/ 	.short	(.L_83 - .L_82)
.L_82:
        /*0004*/ 	.word	0x00000082


	//----- nvinfo : EIATTR_KPARAM_INFO
	.align		4
.L_83:
        /*0008*/ 	.byte	0x04, 0x17
        /*000a*/ 	.short	(.L_85 - .L_84)
.L_84:
        /*000c*/ 	.word	0x00000000
        /*0010*/ 	.short	0x0002
        /*0012*/ 	.short	0x000c
        /*0014*/ 	.byte	0x00, 0xf0, 0x11, 0x00


	//----- nvinfo : EIATTR_KPARAM_INFO
	.align		4
.L_85:
        /*0018*/ 	.byte	0x04, 0x17
        /*001a*/ 	.short	(.L_87 - .L_86)
.L_86:
        /*001c*/ 	.word	0x00000000
        /*0020*/ 	.short	0x0001
        /*0022*/ 	.short	0x0008
        /*0024*/ 	.byte	0x00, 0xf0, 0x11, 0x00


	//----- nvinfo : EIATTR_KPARAM_INFO
	.align		4
.L_87:
        /*0028*/ 	.byte	0x04, 0x17
        /*002a*/ 	.short	(.L_89 - .L_88)
.L_88:
        /*002c*/ 	.word	0x00000000
        /*0030*/ 	.short	0x0000
        /*0032*/ 	.short	0x0000
        /*0034*/ 	.byte	0x00, 0xf5, 0x21, 0x00


	//----- nvinfo : EIATTR_SPARSE_MMA_MASK
	.align		4
.L_89:
        /*0038*/ 	.byte	0x03, 0x50
        /*003a*/ 	.short	0x0000


	//----- nvinfo : EIATTR_MAXREG_COUNT
	.align		4
        /*003c*/ 	.byte	0x03, 0x1b
        /*003e*/ 	.short	0x00ff


	//----- nvinfo : EIATTR_NUM_BARRIERS
	.align		4
        /*0040*/ 	.byte	0x02, 0x4c
        /*0042*/ 	.byte	0x01
	.zero		1


	//----- nvinfo : EIATTR_MERCURY_ISA_VERSION
	.align		4
        /*0044*/ 	.byte	0x03, 0x5f
        /*0046*/ 	.short	0x0101


	//----- nvinfo : EIATTR_VRC_CTA_INIT_COUNT
	.align		4
        /*0048*/ 	.byte	0x02, 0x4a
	.zero		1
	.zero		1


	//----- nvinfo : EIATTR_EXIT_INSTR_OFFSETS
	.align		4
        /*004c*/ 	.byte	0x04, 0x1c
        /*004e*/ 	.short	(.L_91 - .L_90)


	//   ....[0]....
.L_90:
        /*0050*/ 	.word	0x00000220


	//   ....[1]....
        /*0054*/ 	.word	0x000002a0


	//----- nvinfo : EIATTR_CBANK_PARAM_SIZE
	.align		4
.L_91:
        /*0058*/ 	.byte	0x03, 0x19
        /*005a*/ 	.short	0x0010


	//----- nvinfo : EIATTR_PARAM_CBANK
	.align		4
        /*005c*/ 	.byte	0x04, 0x0a
        /*005e*/ 	.short	(.L_93 - .L_92)
	.align		4
.L_92:
        /*0060*/ 	.word	index@(.nv.constant0._Z26matrixReductionDestructivePdii)
        /*0064*/ 	.short	0x0380
        /*0066*/ 	.short	0x0010


	//----- nvinfo : EIATTR_SW_WAR
	.align		4
.L_93:
        /*0068*/ 	.byte	0x04, 0x36
        /*006a*/ 	.short	(.L_95 - .L_94)
.L_94:
        /*006c*/ 	.word	0x00000008
.L_95:


//--------------------- .nv.info._Z13sigmoidKernelPd --------------------------
	.section	.nv.info._Z13sigmoidKernelPd,"",@"SHT_CUDA_INFO"
	.sectionflags	@""
	.align	4


	//----- nvinfo : EIATTR_CUDA_API_VERSION
	.align		4
        /*0000*/ 	.byte	0x04, 0x37
        /*0002*/ 	.short	(.L_97 - .L_96)
.L_96:
        /*0004*/ 	.word	0x00000082


	//----- nvinfo : EIATTR_KPARAM_INFO
	.align		4
.L_97:
        /*0008*/ 	.byte	0x04, 0x17
        /*000a*/ 	.short	(.L_99 - .L_98)
.L_98:
        /*000c*/ 	.word	0x00000000
        /*0010*/ 	.short	0x0000
        /*0012*/ 	.short	0x0000
        /*0014*/ 	.byte	0x00, 0xf5, 0x21, 0x00


	//----- nvinfo : EIATTR_SPARSE_MMA_MASK
	.align		4
.L_99:
        /*0018*/ 	.byte	0x03, 0x50
        /*001a*/ 	.short	0x0000


	//----- nvinfo : EIATTR_MAXREG_COUNT
	.align		4
        /*001c*/ 	.byte	0x03, 0x1b
        /*001e*/ 	.short	0x00ff


	//----- nvinfo : EIATTR_MERCURY_ISA_VERSION
	.align		4
        /*0020*/ 	.byte	0x03, 0x5f
        /*0022*/ 	.short	0x0101


	//----- nvinfo : EIATTR_VRC_CTA_INIT_COUNT
	.align		4
        /*0024*/ 	.byte	0x02, 0x4a
	.zero		1
	.zero		1


	//----- nvinfo : EIATTR_EXIT_INSTR_OFFSETS
	.align		4
        /*0028*/ 	.byte	0x04, 0x1c
        /*002a*/ 	.short	(.L_101 - .L_100)


	//   ....[0]....
.L_100:
        /*002c*/ 	.word	0x00000520


	//----- nvinfo : EIATTR_CRS_STACK_SIZE
	.align		4
.L_101:
        /*0030*/ 	.byte	0x04, 0x1e
        /*0032*/ 	.short	(.L_103 - .L_102)
.L_102:
        /*0034*/ 	.word	0x00000000


	//----- nvinfo : EIATTR_CBANK_PARAM_SIZE
	.align		4
.L_103:
        /*0038*/ 	.byte	0x03, 0x19
        /*003a*/ 	.short	0x0008


	//----- nvinfo : EIATTR_PARAM_CBANK
	.align		4
        /*003c*/ 	.byte	0x04, 0x0a
        /*003e*/ 	.short	(.L_105 - .L_104)
	.align		4
.L_104:
        /*0040*/ 	.word	index@(.nv.constant0._Z13sigmoidKernelPd)
        /*0044*/ 	.short	0x0380
        /*0046*/ 	.short	0x0008


	//----- nvinfo : EIATTR_SW_WAR
	.align		4
.L_105:
        /*0048*/ 	.byte	0x04, 0x36
        /*004a*/ 	.short	(.L_107 - .L_106)
.L_106:
        /*004c*/ 	.word	0x00000008
.L_107:


//--------------------- .nv.info._Z18forwardPropagationPdS_S_id --------------------------
	.section	.nv.info._Z18forwardPropagationPdS_S_id,"",@"SHT_CUDA_INFO"
	.sectionflags	@""
	.align	4


	//----- nvinfo : EIATTR_CUDA_API_VERSION
	.align		4
        /*0000*/ 	.byte	0x04, 0x37
        /*0002*/ 	.short	(.L_109 - .L_108)
.L_108:
        /*0004*/ 	.word	0x00000082


	//----- nvinfo : EIATTR_KPARAM_INFO
	.align		4
.L_109:
        /*0008*/ 	.byte	0x04, 0x17
        /*000a*/ 	.short	(.L_111 - .L_110)
.L_110:
        /*000c*/ 	.word	0x00000000
        /*0010*/ 	.short	0x0004
        /*0012*/ 	.short	0x0020
        /*0014*/ 	.byte	0x00, 0xf0, 0x21, 0x00


	//----- nvinfo : EIATTR_KPARAM_INFO
	.align		4
.L_111:
        /*0018*/ 	.byte	0x04, 0x17
        /*001a*/ 	.short	(.L_113 - .L_112)
.L_112:
        /*001c*/ 	.word	0x00000000
        /*0020*/ 	.short	0x0003
        /*0022*/ 	.short	0x0018
        /*0024*/ 	.byte	0x00, 0xf0, 0x11, 0x00


	//----- nvinfo : EIATTR_KPARAM_INFO
	.align		4
.L_113:
        /*0028*/ 	.byte	0x04, 0x17
        /*002a*/ 	.short	(.L_115 - .L_114)
.L_114:
        /*002c*/ 	.word	0x00000000
        /*0030*/ 	.short	0x0002
        /*0032*/ 	.short	0x0010
        /*0034*/ 	.byte	0x00, 0xf5, 0x21, 0x00


	//----- nvinfo : EIATTR_KPARAM_INFO
	.align		4
.L_115:
        /*0038*/ 	.byte	0x04, 0x17
        /*003a*/ 	.short	(.L_117 - .L_116)
.L_116:
        /*003c*/ 	.word	0x00000000
        /*0040*/ 	.short	0x0001
        /*0042*/ 	.short	0x0008
        /*0044*/ 	.byte	0x00, 0xf5, 0x21, 0x00


	//----- nvinfo : EIATTR_KPARAM_INFO
	.align		4
.L_117:
        /*0048*/ 	.byte	0x04, 0x17
        /*004a*/ 	.short	(.L_119 - .L_118)
.L_118:
        /*004c*/ 	.word	0x00000000
        /*0050*/ 	.short	0x0000
        /*0052*/ 	.short	0x0000
        /*0054*/ 	.byte	0x00, 0xf5, 0x21, 0x00


	//----- nvinfo : EIATTR_SPARSE_MMA_MASK
	.align		4
.L_119:
        /*0058*/ 	.byte	0x03, 0x50
        /*005a*/ 	.short	0x0000


	//----- nvinfo : EIATTR_MAXREG_COUNT
	.align		4
        /*005c*/ 	.byte	0x03, 0x1b
        /*005e*/ 	.short	0x00ff


	//----- nvinfo : EIATTR_MERCURY_ISA_VERSION
	.align		4
        /*0060*/ 	.byte	0x03, 0x5f
        /*0062*/ 	.short	0x0101


	//----- nvinfo : EIATTR_VRC_CTA_INIT_COUNT
	.align		4
        /*0064*/ 	.byte	0x02, 0x4a
	.zero		1
	.zero		1


	//----- nvinfo : EIATTR_EXIT_INSTR_OFFSETS
	.align		4
        /*0068*/ 	.byte	0x04, 0x1c
        /*006a*/ 	.short	(.L_121 - .L_120)


	//   ....[0]....
.L_120:
        /*006c*/ 	.word	0x00000170


	//----- nvinfo : EIATTR_CBANK_PARAM_SIZE
	.align		4
.L_121:
        /*0070*/ 	.byte	0x03, 0x19
        /*0072*/ 	.short	0x0028


	//----- nvinfo : EIATTR_PARAM_CBANK
	.align		4
        /*0074*/ 	.byte	0x04, 0x0a
        /*0076*/ 	.short	(.L_123 - .L_122)
	.align		4
.L_122:
        /*0078*/ 	.word	index@(.nv.constant0._Z18forwardPropagationPdS_S_id)
        /*007c*/ 	.short	0x0380
        /*007e*/ 	.short	0x0028


	//----- nvinfo : EIATTR_SW_WAR
	.align		4
.L_123:
        /*0080*/ 	.byte	0x04, 0x36
        /*0082*/ 	.short	(.L_125 - .L_124)
.L_124:
        /*0084*/ 	.word	0x00000008
.L_125:


//--------------------- .nv.info._Z32backPropagationSecondKernelPart2PdS_S_S_dd --------------------------
	.section	.nv.info._Z32backPropagationSecondKernelPart2PdS_S_S_dd,"",@"SHT_CUDA_INFO"
	.sectionflags	@""
	.align	4


	//----- nvinfo : EIATTR_CUDA_API_VERSION
	.align		4
        /*0000*/ 	.byte	0x04, 0x37
        /*0002*/ 	.short	(.L_127 - .L_126)
.L_126:
        /*0004*/ 	.word	0x00000082


	//----- nvinfo : EIATTR_KPARAM_INFO
	.align		4
.L_127:
        /*0008*/ 	.byte	0x04, 0x17
        /*000a*/ 	.short	(.L_129 - .L_128)
.L_128:
        /*000c*/ 	.word	0x00000000
        /*0010*/ 	.short	0x0005
        /*0012*/ 	.short	0x0028
        /*0014*/ 	.byte	0x00, 0xf0, 0x21, 0x00


	//----- nvinfo : EIATTR_KPARAM_INFO
	.align		4
.L_129:
        /*0018*/ 	.byte	0x04, 0x17
        /*001a*/ 	.short	(.L_131 - .L_130)
.L_130:
        /*001c*/ 	.word	0x00000000
        /*0020*/ 	.short	0x0004
        /*0022*/ 	.short	0x0020
        /*0024*/ 	.byte	0x00, 0xf0, 0x21, 0x00


	//----- nvinfo : EIATTR_KPARAM_INFO
	.align		4
.L_131:
        /*0028*/ 	.byte	0x04, 0x17
        /*002a*/ 	.short	(.L_133 - .L_132)
.L_132:
        /*002c*/ 	.word	0x00000000
        /*0030*/ 	.short	0x0003
        /*0032*/ 	.short	0x0018
        /*0034*/ 	.byte	0x00, 0xf5, 0x21, 0x00


	//----- nvinfo : EIATTR_KPARAM_INFO
	.align		4
.L_133:
        /*0038*/ 	.byte	0x04, 0x17
        /*003a*/ 	.short	(.L_135 - .L_134)
.L_134:
        /*003c*/ 	.word	0x00000000
        /*0040*/ 	.short	0x0002
        /*0042*/ 	.short	0x0010
        /*0044*/ 	.byte	0x00, 0xf5, 0x21, 0x00


	//----- nvinfo : EIATTR_KPARAM_INFO
	.align		4
.L_135:
        /*0048*/ 	.byte	0x04, 0x17
        /*004a*/ 	.short	(.L_137 - .L_136)
.L_136:
        /*004c*/ 	.word	0x00000000
        /*0050*/ 	.short	0x0001
        /*0052*/ 	.short	0x0008
        /*0054*/ 	.byte	0x00, 0xf5, 0x21, 0x00


	//----- nvinfo : EIATTR_KPARAM_INFO
	.align		4
.L_137:
        /*0058*/ 	.byte	0x04, 0x17
        /*005a*/ 	.short	(.L_139 - .L_138)
.L_138:
        /*005c*/ 	.word	0x00000000
        /*0060*/ 	.short	0x0000
        /*0062*/ 	.short	0x0000
        /*0064*/ 	.byte	0x00, 0xf5, 0x21, 0x00


	//----- nvinfo : EIATTR_SPARSE_MMA_MASK
	.align		4
.L_139:
        /*0068*/ 	.byte	0x03, 0x50
        /*006a*/ 	.short	0x0000


	//----- nvinfo : EIATTR_MAXREG_COUNT
	.align		4
        /*006c*/ 	.byte	0x03, 0x1b
        /*006e*/ 	.short	0x00ff


	//----- nvinfo : EIATTR_MERCURY_ISA_VERSION
	.align		4
        /*0070*/ 	.byte	0x03, 0x5f
        /*0072*/ 	.short	0x0101


	//----- nvinfo : EIATTR_VRC_CTA_INIT_COUNT
	.align		4
        /*0074*/ 	.byte	0x02, 0x4a
	.zero		1
	.zero		1


	//----- nvinfo : EIATTR_EXIT_INSTR_OFFSETS
	.align		4
        /*0078*/ 	.byte	0x04, 0x1c
        /*007a*/ 	.short	(.L_141 - .L_140)


	//   ....[0]....
.L_140:
        /*007c*/ 	.word	0x000001e0


	//----- nvinfo : EIATTR_CBANK_PARAM_SIZE
	.align		4
.L_141:
        /*0080*/ 	.byte	0x03, 0x19
        /*0082*/ 	.short	0x0030


	//----- nvinfo : EIATTR_PARAM_CBANK
	.align		4
        /*0084*/ 	.byte	0x04, 0x0a
        /*0086*/ 	.short	(.L_143 - .L_142)
	.align		4
.L_142:
        /*0088*/ 	.word	index@(.nv.constant0._Z32backPropagationSecondKernelPart2PdS_S_S_dd)
        /*008c*/ 	.short	0x0380
        /*008e*/ 	.short	0x0030


	//----- nvinfo : EIATTR_SW_WAR
	.align		4
.L_143:
        /*0090*/ 	.byte	0x04, 0x36
        /*0092*/ 	.short	(.L_145 - .L_144)
.L_144:
        /*0094*/ 	.word	0x00000008
.L_145:


//--------------------- .nv.info._Z32backPropagationSecondKernelPart1PdS_S_S_dd --------------------------
	.section	.nv.info._Z32backPropagationSecondKernelPart1PdS_S_S_dd,"",@"SHT_CUDA_INFO"
	.sectionflags	@""
	.align	4


	//----- nvinfo : EIATTR_CUDA_API_VERSION
	.align		4
        /*0000*/ 	.byte	0x04, 0x37
        /*0002*/ 	.short	(.L_147 - .L_146)
.L_146:
        /*0004*/ 	.word	0x00000082


	//----- nvinfo : EIATTR_KPARAM_INFO
	.align		4
.L_147:
        /*0008*/ 	.byte	0x04, 0x17
        /*000a*/ 	.short	(.L_149 - .L_148)
.L_148:
        /*000c*/ 	.word	0x00000000
        /*0010*/ 	.short	0x0005
        /*0012*/ 	.short	0x0028
        /*0014*/ 	.byte	0x00, 0xf0, 0x21, 0x00


	//----- nvinfo : EIATTR_KPARAM_INFO
	.align		4
.L_149:
        /*0018*/ 	.byte	0x04, 0x17
        /*001a*/ 	.short	(.L_151 - .L_150)
.L_150:
        /*001c*/ 	.word	0x00000000
        /*0020*/ 	.short	0x0004
        /*0022*/ 	.short	0x0020
        /*0024*/ 	.byte	0x00, 0xf0, 0x21, 0x00


	//----- nvinfo : EIATTR_KPARAM_INFO
	.align		4
.L_151:
        /*0028*/ 	.byte	0x04, 0x17
        /*002a*/ 	.short	(.L_153 - .L_152)
.L_152:
        /*002c*/ 	.word	0x00000000
        /*0030*/ 	.short	0x0003
        /*0032*/ 	.short	0x0018
        /*0034*/ 	.byte	0x00, 0xf5, 0x21, 0x00


	//----- nvinfo : EIATTR_KPARAM_INFO
	.align		4
.L_153:
        /*0038*/ 	.byte	0x04, 0x17
        /*003a*/ 	.short	(.L_155 - .L_154)
.L_154:
        /*003c*/ 	.word	0x00000000
        /*0040*/ 	.short	0x0002
        /*0042*/ 	.short	0x0010
        /*0044*/ 	.byte	0x00, 0xf5, 0x21, 0x00


	//----- nvinfo : EIATTR_KPARAM_INFO
	.align		4
.L_155:
        /*0048*/ 	.byte	0x04, 0x17
        /*004a*/ 	.short	(.L_157 - .L_156)
.L_156:
        /*004c*/ 	.word	0x00000000
        /*0050*/ 	.short	0x0001
        /*0052*/ 	.short	0x0008
        /*0054*/ 	.byte	0x00, 0xf5, 0x21, 0x00


	//----- nvinfo : EIATTR_KPARAM_INFO
	.align		4
.L_157:
        /*0058*/ 	.byte	0x04, 0x17
        /*005a*/ 	.short	(.L_159 - .L_158)
.L_158:
        /*005c*/ 	.word	0x00000000
        /*0060*/ 	.short	0x0000
        /*0062*/ 	.short	0x0000
        /*0064*/ 	.byte	0x00, 0xf5, 0x21, 0x00


	//----- nvinfo : EIATTR_SPARSE_MMA_MASK
	.align		4
.L_159:
        /*0068*/ 	.byte	0x03, 0x50
        /*006a*/ 	.short	0x0000


	//----- nvinfo : EIATTR_MAXREG_COUNT
	.align		4
        /*006c*/ 	.byte	0x03, 0x1b
        /*006e*/ 	.short	0x00ff


	//----- nvinfo : EIATTR_MERCURY_ISA_VERSION
	.align		4
        /*0070*/ 	.byte	0x03, 0x5f
        /*0072*/ 	.short	0x0101


	//----- nvinfo : EIATTR_VRC_CTA_INIT_COUNT
	.align		4
        /*0074*/ 	.byte	0x02, 0x4a
	.zero		1
	.zero		1


	//----- nvinfo : EIATTR_EXIT_INSTR_OFFSETS
	.align		4
        /*0078*/ 	.byte	0x04, 0x1c
        /*007a*/ 	.short	(.L_161 - .L_160)


	//   ....[0]....
.L_160:
        /*007c*/ 	.word	0x00000160


	//----- nvinfo : EIATTR_CBANK_PARAM_SIZE
	.align		4
.L_161:
        /*0080*/ 	.byte	0x03, 0x19
        /*0082*/ 	.short	0x0030


	//----- nvinfo : EIATTR_PARAM_CBANK
	.align		4
        /*0084*/ 	.byte	0x04, 0x0a
        /*0086*/ 	.short	(.L_163 - .L_162)
	.align		4
.L_162:
        /*0088*/ 	.word	index@(.nv.constant0._Z32backPropagationSecondKernelPart1PdS_S_S_dd)
        /*008c*/ 	.short	0x0380
        /*008e*/ 	.short	0x0030


	//----- nvinfo : EIATTR_SW_WAR
	.align		4
.L_163:
        /*0090*/ 	.byte	0x04, 0x36
        /*0092*/ 	.short	(.L_165 - .L_164)
.L_164:
        /*0094*/ 	.word	0x00000008
.L_165:


//--------------------- .nv.info._Z26backPropagationFirstKernelPdS_S_S_S_S_dd --------------------------
	.section	.nv.info._Z26backPropagationFirstKernelPdS_S_S_S_S_dd,"",@"SHT_CUDA_INFO"
	.sectionflags	@""
	.align	4


	//----- nvinfo : EIATTR_CUDA_API_VERSION
	.align		4
        /*0000*/ 	.byte	0x04, 0x37
        /*0002*/ 	.short	(.L_167 - .L_166)
.L_166:
        /*0004*/ 	.word	0x00000082


	//----- nvinfo : EIATTR_KPARAM_INFO
	.align		4
.L_167:
        /*0008*/ 	.byte	0x04, 0x17
        /*000a*/ 	.short	(.L_169 - .L_168)
.L_168:
        /*000c*/ 	.word	0x00000000
        /*0010*/ 	.short	0x0007
        /*0012*/ 	.short	0x0038
        /*0014*/ 	.byte	0x00, 0xf0, 0x21, 0x00


	//----- nvinfo : EIATTR_KPARAM_INFO
	.align		4
.L_169:
        /*0018*/ 	.byte	0x04, 0x17
        /*001a*/ 	.short	(.L_171 - .L_170)
.L_170:
        /*001c*/ 	.word	0x00000000
        /*0020*/ 	.short	0x0006
        /*0022*/ 	.short	0x0030
        /*0024*/ 	.byte	0x00, 0xf0, 0x21, 0x00


	//----- nvinfo : EIATTR_KPARAM_INFO
	.align		4
.L_171:
        /*0028*/ 	.byte	0x04, 0x17
        /*002a*/ 	.short	(.L_173 - .L_172)
.L_172:
        /*002c*/ 	.word	0x00000000
        /*0030*/ 	.short	0x0005
        /*0032*/ 	.short	0x0028
        /*0034*/ 	.byte	0x00, 0xf5, 0x21, 0x00


	//----- nvinfo : EIATTR_KPARAM_INFO
	.align		4
.L_173:
        /*0038*/ 	.byte	0x04, 0x17
        /*003a*/ 	.short	(.L_175 - .L_174)
.L_174:
        /*003c*/ 	.word	0x00000000
        /*0040*/ 	.short	0x0004
        /*0042*/ 	.short	0x0020
        /*0044*/ 	.byte	0x00, 0xf5, 0x21, 0x00


	//----- nvinfo : EIATTR_KPARAM_INFO
	.align		4
.L_175:
        /*0048*/ 	.byte	0x04, 0x17
        /*004a*/ 	.short	(.L_177 - .L_176)
.L_176:
        /*004c*/ 	.word	0x00000000
        /*0050*/ 	.short	0x0003
        /*0052*/ 	.short	0x0018
        /*0054*/ 	.byte	0x00, 0xf5, 0x21, 0x00


	//----- nvinfo : EIATTR_KPARAM_INFO
	.align		4
.L_177:
        /*0058*/ 	.byte	0x04, 0x17
        /*005a*/ 	.short	(.L_179 - .L_178)
.L_178:
        /*005c*/ 	.word	0x00000000
        /*0060*/ 	.short	0x0002
        /*0062*/ 	.short	0x0010
        /*0064*/ 	.byte	0x00, 0xf5, 0x21, 0x00


	//----- nvinfo : EIATTR_KPARAM_INFO
	.align		4
.L_179:
        /*0068*/ 	.byte	0x04, 0x17
        /*006a*/ 	.short	(.L_181 - .L_180)
.L_180:
        /*006c*/ 	.word	0x00000000
        /*0070*/ 	.short	0x0001
        /*0072*/ 	.short	0x0008
        /*0074*/ 	.byte	0x00, 0xf5, 0x21, 0x00


	//----- nvinfo : EIATTR_KPARAM_INFO
	.align		4
.L_181:
        /*0078*/ 	.byte	0x04, 0x17
        /*007a*/ 	.short	(.L_183 - .L_182)
.L_182:
        /*007c*/ 	.word	0x00000000
        /*0080*/ 	.short	0x0000
        /*0082*/ 	.short	0x0000
        /*0084*/ 	.byte	0x00, 0xf5, 0x21, 0x00


	//----- nvinfo : EIATTR_SPARSE_MMA_MASK
	.align		4
.L_183:
        /*0088*/ 	.byte	0x03, 0x50
        /*008a*/ 	.short	0x0000


	//----- nvinfo : EIATTR_MAXREG_COUNT
	.align		4
        /*008c*/ 	.byte	0x03, 0x1b
        /*008e*/ 	.short	0x00ff


	//----- nvinfo : EIATTR_MERCURY_ISA_VERSION
	.align		4
        /*0090*/ 	.byte	0x03, 0x5f
        /*0092*/ 	.short	0x0101


	//----- nvinfo : EIATTR_VRC_CTA_INIT_COUNT
	.align		4
        /*0094*/ 	.byte	0x02, 0x4a
	.zero		1
	.zero		1


	//----- nvinfo : EIATTR_EXIT_INSTR_OFFSETS
	.align		4
        /*0098*/ 	.byte	0x04, 0x1c
        /*009a*/ 	.short	(.L_185 - .L_184)


	//   ....[0]....
.L_184:
        /*009c*/ 	.word	0x00000230


	//----- nvinfo : EIATTR_CBANK_PARAM_SIZE
	.align		4
.L_185:
        /*00a0*/ 	.byte	0x03, 0x19
        /*00a2*/ 	.short	0x0040


	//----- nvinfo : EIATTR_PARAM_CBANK
	.align		4
        /*00a4*/ 	.byte	0x04, 0x0a
        /*00a6*/ 	.short	(.L_187 - .L_186)
	.align		4
.L_186:
        /*00a8*/ 	.word	index@(.nv.constant0._Z26backPropagationFirstKernelPdS_S_S_S_S_dd)
        /*00ac*/ 	.short	0x0380
        /*00ae*/ 	.short	0x0040


	//----- nvinfo : EIATTR_SW_WAR
	.align		4
.L_187:
        /*00b0*/ 	.byte	0x04, 0x36
        /*00b2*/ 	.short	(.L_189 - .L_188)
.L_188:
        /*00b4*/ 	.word	0x00000008
.L_189:


//--------------------- .nv.callgraph             --------------------------
	.section	.nv.callgraph,"",@"SHT_CUDA_CALLGRAPH"
	.align	4
	.sectionentsize	8
	.align		4
        /*0000*/ 	.word	0x00000000
	.align		4
        /*0004*/ 	.word	0xffffffff
	.align		4
        /*0008*/ 	.word	0x00000000
	.align		4
        /*000c*/ 	.word	0xfffffffe
	.align		4
        /*0010*/ 	.word	0x00000000
	.align		4
        /*0014*/ 	.word	0xfffffffd
	.align		4
        /*0018*/ 	.word	0x00000000
	.align		4
        /*001c*/ 	.word	0xfffffffc


//--------------------- .text._Z23matrixReductionToVectorPdS_ii --------------------------
	.section	.text._Z23matrixReductionToVectorPdS_ii,"ax",@progbits
	.align	128
        .global         _Z23matrixReductionToVectorPdS_ii
        .type           _Z23matrixReductionToVectorPdS_ii,@function
        .size           _Z23matrixReductionToVectorPdS_ii,(.L_x_20 - _Z23matrixReductionToVectorPdS_ii)
        .other          _Z23matrixReductionToVectorPdS_ii,@"STO_CUDA_ENTRY STV_DEFAULT"
_Z23matrixReductionToVectorPdS_ii:
.text._Z23matrixReductionToVectorPdS_ii:
[----:B------:R-:W-:Y:S01]  /*0000*/  LDC R1, c[0x0][0x37c] ;  /* 0x0000df00ff017b82 */ /* 0x000fe20000000800 */
[----:B------:R-:W0:Y:S07]  /*0010*/  S2R R9, SR_TID.X ;  /* 0x0000000000097919 */ /* 0x000e2e0000002100 */
[----:B------:R-:W1:Y:S01]  /*0020*/  LDC.64 R2, c[0x0][0x380] ;  /* 0x0000e000ff027b82 */ /* 0x000e620000000a00 */
[----:B------:R-:W0:Y:S01]  /*0030*/  LDCU UR4, c[0x0][0x390] ;  /* 0x00007200ff0477ac */ /* 0x000e220008000800 */
[----:B------:R-:W0:Y:S01]  /*0040*/  S2R R8, SR_CTAID.X ;  /* 0x0000000000087919 */ /* 0x000e220000002500 */
[----:B------:R-:W2:Y:S01]  /*0050*/  LDCU.64 UR6, c[0x0][0x358] ;  /* 0x00006b00ff0677ac */ /* 0x000ea20008000a00 */
[----:B0-----:R-:W-:-:S04]  /*0060*/  IMAD R5, R8, UR4, R9 ;  /* 0x0000000408057c24 */ /* 0x001fc8000f8e0209 */
[----:B-1----:R-:W-:-:S06]  /*0070*/  IMAD.WIDE.U32 R2, R5, 0x8, R2 ;  /* 0x0000000805027825 */ /* 0x002fcc00078e0002 */
[----:B--2---:R-:W2:Y:S01]  /*0080*/  LDG.E.64 R2, desc[UR6][R2.64] ;  /* 0x0000000602027981 */ /* 0x004ea2000c1e1b00 */
[----:B------:R-:W0:Y:S01]  /*0090*/  S2UR UR5, SR_CgaCtaId ;  /* 0x00000000000579c3 */ /* 0x000e220000008800 */
[----:B------:R-:W-:Y:S01]  /*00a0*/  UMOV UR4, 0x400 ;  /* 0x0000040000047882 */ /* 0x000fe20000000000 */
[----:B------:R-:W1:Y:S01]  /*00b0*/  LDCU UR8, c[0x0][0x360] ;  /* 0x00006c00ff0877ac */ /* 0x000e620008000800 */
[----:B0-----:R-:W-:Y:S01]  /*00c0*/  ULEA UR4, UR5, UR4, 0x18 ;  /* 0x0000000405047291 */ /* 0x001fe2000f8ec0ff */
[----:B------:R-:W0:Y:S05]  /*00d0*/  LDCU UR5, c[0x0][0x394] ;  /* 0x00007280ff0577ac */ /* 0x000e2a0008000800 */
[----:B------:R-:W-:Y:S01]  /*00e0*/  LEA R7, R9, UR4, 0x3 ;  /* 0x0000000409077c11 */ /* 0x000fe2000f8e18ff */
[----:B0-----:R-:W-:-:S04]  /*00f0*/  ULEA.HI UR4, UR5, UR5, URZ, 0x1 ;  /* 0x0000000505047291 */ /* 0x001fc8000f8f08ff */
[----:B------:R-:W-:-:S06]  /*0100*/  USHF.R.S32.HI UR4, URZ, 0x1, UR4 ;  /* 0x00000001ff047899 */ /* 0x000fcc0008011404 */
[----:B------:R-:W-:Y:S01]  /*0110*/  IMAD.U32 R0, RZ, RZ, UR4 ;  /* 0x00000004ff007e24 */ /* 0x000fe2000f8e00ff */
[----:B--2---:R0:W-:Y:S01]  /*0120*/  STS.64 [R7], R2 ;  /* 0x0000000207007388 */ /* 0x0041e20000000a00 */
[----:B-1----:R-:W-:Y:S06]  /*0130*/  BAR.SYNC.DEFER_BLOCKING 0x0 ;  /* 0x0000000000007b1d */ /* 0x002fec0000010000 */
.L_x_0:
[----:B0-----:R-:W-:-:S05]  /*0140*/  IMAD.IADD R2, R9, 0x1, R0 ;  /* 0x0000000109027824 */ /* 0x001fca00078e0200 */
[----:B------:R-:W-:-:S04]  /*0150*/  ISETP.GE.U32.AND P0, PT, R2, UR8, PT ;  /* 0x0000000802007c0c */ /* 0x000fc8000bf06070 */
[----:B------:R-:W-:-:S13]  /*0160*/  ISETP.GE.U32.OR P0, PT, R9, R0, P0 ;  /* 0x000000000900720c */ /* 0x000fda0000706470 */
[----:B------:R-:W-:Y:S01]  /*0170*/  @!P0 IMAD R6, R0, 0x8, R7 ;  /* 0x0000000800068824 */ /* 0x000fe200078e0207 */
[----:B------:R-:W-:Y:S04]  /*0180*/  @!P0 LDS.64 R4, [R7] ;  /* 0x0000000007048984 */ /* 0x000fe80000000a00 */
[----:B------:R-:W0:Y:S02]  /*0190*/  @!P0 LDS.64 R2, [R6] ;  /* 0x0000000006028984 */ /* 0x000e240000000a00 */
[----:B0-----:R-:W-:-:S07]  /*01a0*/  @!P0 DADD R2, R2, R4 ;  /* 0x0000000002028229 */ /* 0x001fce0000000004 */
[----:B------:R1:W-:Y:S01]  /*01b0*/  @!P0 STS.64 [R7], R2 ;  /* 0x0000000207008388 */ /* 0x0003e20000000a00 */
[----:B------:R-:W-:Y:S01]  /*01c0*/  BAR.SYNC.DEFER_BLOCKING 0x0 ;  /* 0x0000000000007b1d */ /* 0x000fe20000010000 */
[----:B------:R-:W-:Y:S02]  /*01d0*/  ISETP.NE.AND P0, PT, R0, RZ, PT ;  /* 0x000000ff0000720c */ /* 0x000fe40003f05270 */
[----:B------:R-:W-:-:S11]  /*01e0*/  SHF.R.U32.HI R0, RZ, 0x1, R0 ;  /* 0x00000001ff007819 */ /* 0x000fd60000011600 */
[----:B-1----:R-:W-:Y:S05]  /*01f0*/  @P0 BRA `(.L_x_0) ;  /* 0xfffffffc00d00947 */ /* 0x002fea000383ffff */
[----:B------:R-:W-:-:S13]  /*0200*/  ISETP.NE.AND P0, PT, R9, RZ, PT ;  /* 0x000000ff0900720c */ /* 0x000fda0003f05270 */
[----:B------:R-:W-:Y:S05]  /*0210*/  @P0 EXIT ;  /* 0x000000000000094d */ /* 0x000fea0003800000 */
[----:B------:R-:W0:Y:S01]  /*0220*/  S2UR UR5, SR_CgaCtaId ;  /* 0x00000000000579c3 */ /* 0x000e220000008800 */
[----:B------:R-:W-:-:S07]  /*0230*/  UMOV UR4, 0x400 ;  /* 0x0000040000047882 */ /* 0x000fce0000000000 */
[----:B------:R-:W1:Y:S01]  /*0240*/  LDC.64 R4, c[0x0][0x388] ;  /* 0x0000e200ff047b82 */ /* 0x000e620000000a00 */
[----:B0-----:R-:W-:Y:S01]  /*0250*/  ULEA UR4, UR5, UR4, 0x18 ;  /* 0x0000000405047291 */ /* 0x001fe2000f8ec0ff */
[----:B-1----:R-:W-:-:S08]  /*0260*/  IMAD.WIDE.U32 R4, R8, 0x8, R4 ;  /* 0x0000000808047825 */ /* 0x002fd000078e0004 */
[----:B------:R-:W0:Y:S04]  /*0270*/  LDS.64 R2, [UR4] ;  /* 0x00000004ff027984 */ /* 0x000e280008000a00 */
[----:B0-----:R-:W-:Y:S01]  /*0280*/  STG.E.64 desc[UR6][R4.64], R2 ;  /* 0x0000000204007986 */ /* 0x001fe2000c101b06 */
[----:B------:R-:W-:Y:S05]  /*0290*/  EXIT ;  /* 0x000000000000794d */ /* 0x000fea0003800000 */
.L_x_1:
[----:B------:R-:W-:-:S00]  /*02a0*/  BRA `(.L_x_1) ;  /* 0xfffffffc00fc7947 */ /* 0x000fc0000383ffff */
[----:B------:R-:W-:-:S00]  /*02b0*/  NOP ;  /* 0x0000000000007918 */ /* 0x000fc00000000000 */
        /* <DEDUP_REMOVED lines=12> */
.L_x_20:


//--------------------- .text._Z15matrixReductionPdS_ii --------------------------
	.section	.text._Z15matrixReductionPdS_ii,"ax",@progbits
	.align	128
        .global         _Z15matrixReductionPdS_ii
        .type           _Z15matrixReductionPdS_ii,@function
        .size           _Z15matrixReductionPdS_ii,(.L_x_21 - _Z15matrixReductionPdS_ii)
        .other          _Z15matrixReductionPdS_ii,@"STO_CUDA_ENTRY STV_DEFAULT"
_Z15matrixReductionPdS_ii:
.text._Z15matrixReductionPdS_ii:
[----:B------:R-:W-:Y:S01]  /*0000*/  LDC R1, c[0x0][0x37c] ;  /* 0x0000df00ff017b82 */ /* 0x000fe20000000800 */
[----:B------:R-:W0:Y:S07]  /*0010*/  S2R R11, SR_TID.X ;  /* 0x00000000000b7919 */ /* 0x000e2e0000002100 */
[----:B------:R-:W1:Y:S01]  /*0020*/  S2UR UR4, SR_CTAID.X ;  /* 0x00000000000479c3 */ /* 0x000e620000002500 */
[----:B------:R-:W2:Y:S07]  /*0030*/  LDCU.64 UR6, c[0x0][0x358] ;  /* 0x00006b00ff0677ac */ /* 0x000eae0008000a00 */
[----:B------:R-:W1:Y:S08]  /*0040*/  LDC R7, c[0x0][0x390] ;  /* 0x0000e400ff077b82 */ /* 0x000e700000000800 */
[----:B------:R-:W3:Y:S01]  /*0050*/  LDC.64 R2, c[0x0][0x380] ;  /* 0x0000e000ff027b82 */ /* 0x000ee20000000a00 */
[----:B-1----:R-:W-:-:S04]  /*0060*/  IMAD R7, R7, UR4, RZ ;  /* 0x0000000407077c24 */ /* 0x002fc8000f8e02ff */
[----:B0-----:R-:W-:-:S04]  /*0070*/  IMAD.IADD R5, R7, 0x1, R11 ;  /* 0x0000000107057824 */ /* 0x001fc800078e020b */
[----:B---3--:R-:W-:-:S06]  /*0080*/  IMAD.WIDE.U32 R2, R5, 0x8, R2 ;  /* 0x0000000805027825 */ /* 0x008fcc00078e0002 */
        /* <DEDUP_REMOVED lines=12> */
.L_x_2:
[----:B0-----:R-:W-:-:S04]  /*0150*/  IADD3 R2, PT, PT, R11, R0, RZ ;  /* 0x000000000b027210 */ /* 0x001fc80007ffe0ff */
        /* <DEDUP_REMOVED lines=21> */
.L_x_3:
        /* <DEDUP_REMOVED lines=13> */
.L_x_21:


//--------------------- .text._Z26matrixReductionDestructivePdii --------------------------
	.section	.text._Z26matrixReductionDestructivePdii,"ax",@progbits
	.align	128
        .global         _Z26matrixReductionDestructivePdii
        .type           _Z26matrixReductionDestructivePdii,@function
        .size           _Z26matrixReductionDestructivePdii,(.L_x_22 - _Z26matrixReductionDestructivePdii)
        .other          _Z26matrixReductionDestructivePdii,@"STO_CUDA_ENTRY STV_DEFAULT"
_Z26matrixReductionDestructivePdii:
.text._Z26matrixReductionDestructivePdii:
        /* <DEDUP_REMOVED lines=21> */
.L_x_4:
        /* <DEDUP_REMOVED lines=22> */
.L_x_5:
        /* <DEDUP_REMOVED lines=13> */
.L_x_22:


//--------------------- .text._Z13sigmoidKernelPd --------------------------
	.section	.text._Z13sigmoidKernelPd,"ax",@progbits
	.align	128
        .global         _Z13sigmoidKernelPd
        .type           _Z13sigmoidKernelPd,@function
        .size           _Z13sigmoidKernelPd,(.L_x_19 - _Z13sigmoidKernelPd)
        .other          _Z13sigmoidKernelPd,@"STO_CUDA_ENTRY STV_DEFAULT"
_Z13sigmoidKernelPd:
.text._Z13sigmoidKernelPd:
[----:B------:R-:W-:Y:S01]  /*0000*/  LDC R1, c[0x0][0x37c] ;  /* 0x0000df00ff017b82 */ /* 0x000fe20000000800 */
[----:B------:R-:W0:Y:S07]  /*0010*/  S2R R5, SR_TID.X ;  /* 0x0000000000057919 */ /* 0x000e2e0000002100 */
[----:B------:R-:W0:Y:S01]  /*0020*/  LDC.64 R2, c[0x0][0x380] ;  /* 0x0000e000ff027b82 */ /* 0x000e220000000a00 */
[----:B------:R-:W1:Y:S01]  /*0030*/  LDCU.64 UR4, c[0x0][0x358] ;  /* 0x00006b00ff0477ac */ /* 0x000e620008000a00 */
[----:B0-----:R-:W-:-:S05]  /*0040*/  IMAD.WIDE.U32 R2, R5, 0x8, R2 ;  /* 0x0000000805027825 */ /* 0x001fca00078e0002 */
[----:B-1----:R-:W2:Y:S01]  /*0050*/  LDG.E.64 R4, desc[UR4][R2.64] ;  /* 0x0000000402047981 */ /* 0x002ea2000c1e1b00 */
[----:B------:R-:W-:Y:S01]  /*0060*/  IMAD.MOV.U32 R6, RZ, RZ, 0x652b82fe ;  /* 0x652b82feff067424 */ /* 0x000fe200078e00ff */
[----:B------:R-:W-:Y:S01]  /*0070*/  UMOV UR6, 0xfefa39ef ;  /* 0xfefa39ef00067882 */ /* 0x000fe20000000000 */
[----:B------:R-:W-:Y:S01]  /*0080*/  IMAD.MOV.U32 R7, RZ, RZ, 0x3ff71547 ;  /* 0x3ff71547ff077424 */ /* 0x000fe200078e00ff */
[----:B------:R-:W-:Y:S01]  /*0090*/  UMOV UR7, 0x3fe62e42 ;  /* 0x3fe62e4200077882 */ /* 0x000fe20000000000 */
[----:B------:R-:W-:Y:S04]  /*00a0*/  BSSY.RECONVERGENT B0, `(.L_x_6) ;  /* 0x0000036000007945 */ /* 0x000fe80003800200 */
[----:B--2---:R-:W-:Y:S01]  /*00b0*/  DFMA R6, R4, R6, 6.75539944105574400000e+15 ;  /* 0x433800000406742b */ /* 0x004fe20000000006 */
[----:B------:R-:W-:-:S07]  /*00c0*/  FSETP.GEU.AND P0, PT, |R5|, 4.1917929649353027344, PT ;  /* 0x4086232b0500780b */ /* 0x000fce0003f0e200 */
[----:B------:R-:W-:-:S08]  /*00d0*/  DADD R8, R6, -6.75539944105574400000e+15 ;  /* 0xc338000006087429 */ /* 0x000fd00000000000 */
[----:B------:R-:W-:Y:S01]  /*00e0*/  DFMA R10, R8, -UR6, R4 ;  /* 0x80000006080a7c2b */ /* 0x000fe20008000004 */
[----:B------:R-:W-:Y:S01]  /*00f0*/  UMOV UR6, 0x3b39803f ;  /* 0x3b39803f00067882 */ /* 0x000fe20000000000 */
[----:B------:R-:W-:-:S06]  /*0100*/  UMOV UR7, 0x3c7abc9e ;  /* 0x3c7abc9e00077882 */ /* 0x000fcc0000000000 */
[----:B------:R-:W-:Y:S01]  /*0110*/  DFMA R8, R8, -UR6, R10 ;  /* 0x8000000608087c2b */ /* 0x000fe2000800000a */
[----:B------:R-:W-:Y:S01]  /*0120*/  UMOV UR6, 0x69ce2bdf ;  /* 0x69ce2bdf00067882 */ /* 0x000fe20000000000 */
[----:B------:R-:W-:Y:S01]  /*0130*/  IMAD.MOV.U32 R10, RZ, RZ, -0x35dec16 ;  /* 0xfca213eaff0a7424 */ /* 0x000fe200078e00ff */
[----:B------:R-:W-:Y:S01]  /*0140*/  UMOV UR7, 0x3e5ade15 ;  /* 0x3e5ade1500077882 */ /* 0x000fe20000000000 */
[----:B------:R-:W-:-:S06]  /*0150*/  IMAD.MOV.U32 R11, RZ, RZ, 0x3e928af3 ;  /* 0x3e928af3ff0b7424 */ /* 0x000fcc00078e00ff */
[----:B------:R-:W-:Y:S01]  /*0160*/  DFMA R10, R8, UR6, R10 ;  /* 0x00000006080a7c2b */ /* 0x000fe2000800000a */
[----:B------:R-:W-:Y:S01]  /*0170*/  UMOV UR6, 0x62401315 ;  /* 0x6240131500067882 */ /* 0x000fe20000000000 */
[----:B------:R-:W-:-:S06]  /*0180*/  UMOV UR7, 0x3ec71dee ;  /* 0x3ec71dee00077882 */ /* 0x000fcc0000000000 */
[----:B------:R-:W-:Y:S01]  /*0190*/  DFMA R10, R8, R10, UR6 ;  /* 0x00000006080a7e2b */ /* 0x000fe2000800000a */
        /* <DEDUP_REMOVED lines=20> */
[----:B------:R-:W-:-:S08]  /*02e0*/  DFMA R10, R8, R10, UR6 ;  /* 0x00000006080a7e2b */ /* 0x000fd0000800000a */
[----:B------:R-:W-:-:S08]  /*02f0*/  DFMA R10, R8, R10, 1 ;  /* 0x3ff00000080a742b */ /* 0x000fd0000000000a */
[----:B------:R-:W-:-:S10]  /*0300*/  DFMA R10, R8, R10, 1 ;  /* 0x3ff00000080a742b */ /* 0x000fd4000000000a */
[----:B------:R-:W-:Y:S01]  /*0310*/  LEA R9, R6, R11, 0x14 ;  /* 0x0000000b06097211 */ /* 0x000fe200078ea0ff */
[----:B------:R-:W-:Y:S01]  /*0320*/  IMAD.MOV.U32 R8, RZ, RZ, R10 ;  /* 0x000000ffff087224 */ /* 0x000fe200078e000a */
[----:B------:R-:W-:Y:S06]  /*0330*/  @!P0 BRA `(.L_x_7) ;  /* 0x0000000000308947 */ /* 0x000fec0003800000 */
[----:B------:R-:W-:Y:S01]  /*0340*/  FSETP.GEU.AND P1, PT, |R5|, 4.2275390625, PT ;  /* 0x408748000500780b */ /* 0x000fe20003f2e200 */
[C---:B------:R-:W-:Y:S02]  /*0350*/  DADD R8, R4.reuse, +INF ;  /* 0x7ff0000004087429 */ /* 0x040fe40000000000 */
[----:B------:R-:W-:-:S08]  /*0360*/  DSETP.GEU.AND P0, PT, R4, RZ, PT ;  /* 0x000000ff0400722a */ /* 0x000fd00003f0e000 */
[----:B------:R-:W-:Y:S02]  /*0370*/  FSEL R8, R8, RZ, P0 ;  /* 0x000000ff08087208 */ /* 0x000fe40000000000 */
[----:B------:R-:W-:Y:S02]  /*0380*/  @!P1 LEA.HI R0, R6, R6, RZ, 0x1 ;  /* 0x0000000606009211 */ /* 0x000fe400078f08ff */
[----:B------:R-:W-:Y:S02]  /*0390*/  FSEL R9, R9, RZ, P0 ;  /* 0x000000ff09097208 */ /* 0x000fe40000000000 */
[----:B------:R-:W-:-:S05]  /*03a0*/  @!P1 SHF.R.S32.HI R5, RZ, 0x1, R0 ;  /* 0x00000001ff059819 */ /* 0x000fca0000011400 */
[----:B------:R-:W-:Y:S02]  /*03b0*/  @!P1 IMAD.IADD R4, R6, 0x1, -R5 ;  /* 0x0000000106049824 */ /* 0x000fe400078e0a05 */
[----:B------:R-:W-:-:S03]  /*03c0*/  @!P1 IMAD R11, R5, 0x100000, R11 ;  /* 0x00100000050b9824 */ /* 0x000fc600078e020b */
[----:B------:R-:W-:Y:S02]  /*03d0*/  @!P1 LEA R5, R4, 0x3ff00000, 0x14 ;  /* 0x3ff0000004059811 */ /* 0x000fe400078ea0ff */
[----:B------:R-:W-:-:S06]  /*03e0*/  @!P1 MOV R4, RZ ;  /* 0x000000ff00049202 */ /* 0x000fcc0000000f00 */
[----:B------:R-:W-:-:S11]  /*03f0*/  @!P1 DMUL R8, R10, R4 ;  /* 0x000000040a089228 */ /* 0x000fd60000000000 */
.L_x_7:
[----:B------:R-:W-:Y:S05]  /*0400*/  BSYNC.RECONVERGENT B0 ;  /* 0x0000000000007941 */ /* 0x000fea0003800200 */
.L_x_6:
[----:B------:R-:W-:Y:S01]  /*0410*/  DADD R10, R8, 1 ;  /* 0x3ff00000080a7429 */ /* 0x000fe20000000000 */
[----:B------:R-:W-:Y:S05]  /*0420*/  BSSY.RECONVERGENT B0, `(.L_x_8) ;  /* 0x000000e000007945 */ /* 0x000fea0003800200 */
[----:B------:R-:W0:Y:S04]  /*0430*/  MUFU.RCP64H R5, R11 ;  /* 0x0000000b00057308 */ /* 0x000e280000001800 */
[----:B------:R-:W-:-:S05]  /*0440*/  VIADD R4, R11, 0x300402 ;  /* 0x003004020b047836 */ /* 0x000fca0000000000 */
[----:B------:R-:W-:Y:S01]  /*0450*/  FSETP.GEU.AND P0, PT, |R4|, 5.8789094863358348022e-39, PT ;  /* 0x004004020400780b */ /* 0x000fe20003f0e200 */
[----:B0-----:R-:W-:-:S08]  /*0460*/  DFMA R6, -R10, R4, 1 ;  /* 0x3ff000000a06742b */ /* 0x001fd00000000104 */
[----:B------:R-:W-:-:S08]  /*0470*/  DFMA R6, R6, R6, R6 ;  /* 0x000000060606722b */ /* 0x000fd00000000006 */
[----:B------:R-:W-:-:S08]  /*0480*/  DFMA R6, R4, R6, R4 ;  /* 0x000000060406722b */ /* 0x000fd00000000004 */
[----:B------:R-:W-:-:S08]  /*0490*/  DFMA R8, -R10, R6, 1 ;  /* 0x3ff000000a08742b */ /* 0x000fd00000000106 */
[----:B------:R-:W-:Y:S01]  /*04a0*/  DFMA R6, R6, R8, R6 ;  /* 0x000000080606722b */ /* 0x000fe20000000006 */
[----:B------:R-:W-:Y:S10]  /*04b0*/  @P0 BRA `(.L_x_9) ;  /* 0x0000000000100947 */ /* 0x000ff40003800000 */
[----:B------:R-:W-:-:S05]  /*04c0*/  LOP3.LUT R0, R11, 0x7fffffff, RZ, 0xc0, !PT ;  /* 0x7fffffff0b007812 */ /* 0x000fca00078ec0ff */
[----:B------:R-:W-:Y:S01]  /*04d0*/  VIADD R8, R0, 0xfff00000 ;  /* 0xfff0000000087836 */ /* 0x000fe20000000000 */
[----:B------:R-:W-:-:S07]  /*04e0*/  MOV R0, 0x500 ;  /* 0x0000050000007802 */ /* 0x000fce0000000f00 */
[----:B------:R-:W-:Y:S05]  /*04f0*/  CALL.REL.NOINC `($__internal_0_$__cuda_sm20_dblrcp_rn_slowpath_v3) ;  /* 0x00000000000c7944 */ /* 0x000fea0003c00000 */
.L_x_9:
[----:B------:R-:W-:Y:S05]  /*0500*/  BSYNC.RECONVERGENT B0 ;  /* 0x0000000000007941 */ /* 0x000fea0003800200 */
.L_x_8:
[----:B------:R-:W-:Y:S01]  /*0510*/  STG.E.64 desc[UR4][R2.64], R6 ;  /* 0x0000000602007986 */ /* 0x000fe2000c101b04 */
[----:B------:R-:W-:Y:S05]  /*0520*/  EXIT ;  /* 0x000000000000794d */ /* 0x000fea0003800000 */
        .weak           $__internal_0_$__cuda_sm20_dblrcp_rn_slowpath_v3
        .type           $__internal_0_$__cuda_sm20_dblrcp_rn_slowpath_v3,@function
        .size           $__internal_0_$__cuda_sm20_dblrcp_rn_slowpath_v3,(.L_x_19 - $__internal_0_$__cuda_sm20_dblrcp_rn_slowpath_v3)
$__internal_0_$__cuda_sm20_dblrcp_rn_slowpath_v3:
[----:B------:R-:W-:Y:S01]  /*0530*/  IMAD.MOV.U32 R4, RZ, RZ, R10 ;  /* 0x000000ffff047224 */ /* 0x000fe200078e000a */
[----:B------:R-:W-:Y:S01]  /*0540*/  MOV R5, R11 ;  /* 0x0000000b00057202 */ /* 0x000fe20000000f00 */
[----:B------:R-:W-:Y:S05]  /*0550*/  BSSY.RECONVERGENT B1, `(.L_x_10) ;  /* 0x0000024000017945 */ /* 0x000fea0003800200 */
[----:B------:R-:W-:-:S14]  /*0560*/  DSETP.GTU.AND P0, PT, |R4|, +INF , PT ;  /* 0x7ff000000400742a */ /* 0x000fdc0003f0c200 */
[----:B------:R-:W-:Y:S05]  /*0570*/  @P0 BRA `(.L_x_11) ;  /* 0x00000000007c0947 */ /* 0x000fea0003800000 */
[----:B------:R-:W-:-:S05]  /*0580*/  LOP3.LUT R10, R11, 0x7fffffff, RZ, 0xc0, !PT ;  /* 0x7fffffff0b0a7812 */ /* 0x000fca00078ec0ff */
[----:B------:R-:W-:-:S05]  /*0590*/  VIADD R6, R10, 0xffffffff ;  /* 0xffffffff0a067836 */ /* 0x000fca0000000000 */
[----:B------:R-:W-:-:S13]  /*05a0*/  ISETP.GE.U32.AND P0, PT, R6, 0x7fefffff, PT ;  /* 0x7fefffff0600780c */ /* 0x000fda0003f06070 */
[----:B------:R-:W-:Y:S01]  /*05b0*/  @P0 LOP3.LUT R7, R5, 0x7ff00000, RZ, 0x3c, !PT ;  /* 0x7ff0000005070812 */ /* 0x000fe200078e3cff */
[----:B------:R-:W-:Y:S01]  /*05c0*/  @P0 IMAD.MOV.U32 R6, RZ, RZ, RZ ;  /* 0x000000ffff060224 */ /* 0x000fe200078e00ff */
[----:B------:R-:W-:Y:S06]  /*05d0*/  @P0 BRA `(.L_x_12) ;  /* 0x00000000006c0947 */ /* 0x000fec0003800000 */
[----:B------:R-:W-:-:S13]  /*05e0*/  ISETP.GE.U32.AND P0, PT, R10, 0x1000001, PT ;  /* 0x010000010a00780c */ /* 0x000fda0003f06070 */
[----:B------:R-:W-:Y:S05]  /*05f0*/  @!P0 BRA `(.L_x_13) ;  /* 0x0000000000348947 */ /* 0x000fea0003800000 */
[----:B------:R-:W-:Y:S01]  /*0600*/  VIADD R7, R5, 0xc0200000 ;  /* 0xc020000005077836 */ /* 0x000fe20000000000 */
[----:B------:R-:W-:-:S03]  /*0610*/  MOV R6, R4 ;  /* 0x0000000400067202 */ /* 0x000fc60000000f00 */
[----:B------:R-:W0:Y:S03]  /*0620*/  MUFU.RCP64H R9, R7 ;  /* 0x0000000700097308 */ /* 0x000e260000001800 */
[----:B0-----:R-:W-:-:S08]  /*0630*/  DFMA R10, -R6, R8, 1 ;  /* 0x3ff00000060a742b */ /* 0x001fd00000000108 */
[----:B------:R-:W-:-:S08]  /*0640*/  DFMA R10, R10, R10, R10 ;  /* 0x0000000a0a0a722b */ /* 0x000fd0000000000a */
[----:B------:R-:W-:-:S08]  /*0650*/  DFMA R10, R8, R10, R8 ;  /* 0x0000000a080a722b */ /* 0x000fd00000000008 */
[----:B------:R-:W-:-:S08]  /*0660*/  DFMA R8, -R6, R10, 1 ;  /* 0x3ff000000608742b */ /* 0x000fd0000000010a */
[----:B------:R-:W-:-:S08]  /*0670*/  DFMA R8, R10, R8, R10 ;  /* 0x000000080a08722b */ /* 0x000fd0000000000a */
[----:B------:R-:W-:-:S08]  /*0680*/  DMUL R8, R8, 2.2250738585072013831e-308 ;  /* 0x0010000008087828 */ /* 0x000fd00000000000 */
[----:B------:R-:W-:-:S08]  /*0690*/  DFMA R4, -R4, R8, 1 ;  /* 0x3ff000000404742b */ /* 0x000fd00000000108 */
[----:B------:R-:W-:-:S08]  /*06a0*/  DFMA R4, R4, R4, R4 ;  /* 0x000000040404722b */ /* 0x000fd00000000004 */
[----:B------:R-:W-:Y:S01]  /*06b0*/  DFMA R6, R8, R4, R8 ;  /* 0x000000040806722b */ /* 0x000fe20000000008 */
[----:B------:R-:W-:Y:S10]  /*06c0*/  BRA `(.L_x_12) ;  /* 0x0000000000307947 */ /* 0x000ff40003800000 */
.L_x_13:
[----:B------:R-:W-:Y:S01]  /*06d0*/  DMUL R4, R4, 8.11296384146066816958e+31 ;  /* 0x4690000004047828 */ /* 0x000fe20000000000 */
[----:B------:R-:W-:-:S05]  /*06e0*/  IMAD.MOV.U32 R6, RZ, RZ, R8 ;  /* 0x000000ffff067224 */ /* 0x000fca00078e0008 */
[----:B------:R-:W0:Y:S02]  /*06f0*/  MUFU.RCP64H R7, R5 ;  /* 0x0000000500077308 */ /* 0x000e240000001800 */
[----:B0-----:R-:W-:-:S08]  /*0700*/  DFMA R8, -R4, R6, 1 ;  /* 0x3ff000000408742b */ /* 0x001fd00000000106 */
[----:B------:R-:W-:-:S08]  /*0710*/  DFMA R8, R8, R8, R8 ;  /* 0x000000080808722b */ /* 0x000fd00000000008 */
[----:B------:R-:W-:-:S08]  /*0720*/  DFMA R8, R6, R8, R6 ;  /* 0x000000080608722b */ /* 0x000fd00000000006 */
[----:B------:R-:W-:-:S08]  /*0730*/  DFMA R6, -R4, R8, 1 ;  /* 0x3ff000000406742b */ /* 0x000fd00000000108 */
[----:B------:R-:W-:-:S08]  /*0740*/  DFMA R6, R8, R6, R8 ;  /* 0x000000060806722b */ /* 0x000fd00000000008 */
[----:B------:R-:W-:Y:S01]  /*0750*/  DMUL R6, R6, 8.11296384146066816958e+31 ;  /* 0x4690000006067828 */ /* 0x000fe20000000000 */
[----:B------:R-:W-:Y:S10]  /*0760*/  BRA `(.L_x_12) ;  /* 0x0000000000087947 */ /* 0x000ff40003800000 */
.L_x_11:
[----:B------:R-:W-:Y:S01]  /*0770*/  LOP3.LUT R7, R5, 0x80000, RZ, 0xfc, !PT ;  /* 0x0008000005077812 */ /* 0x000fe200078efcff */
[----:B------:R-:W-:-:S07]  /*0780*/  IMAD.MOV.U32 R6, RZ, RZ, R4 ;  /* 0x000000ffff067224 */ /* 0x000fce00078e0004 */
.L_x_12:
[----:B------:R-:W-:Y:S05]  /*0790*/  BSYNC.RECONVERGENT B1 ;  /* 0x0000000000017941 */ /* 0x000fea0003800200 */
.L_x_10:
[----:B------:R-:W-:Y:S01]  /*07a0*/  MOV R4, R0 ;  /* 0x0000000000047202 */ /* 0x000fe20000000f00 */
[----:B------:R-:W-:-:S04]  /*07b0*/  IMAD.MOV.U32 R5, RZ, RZ, 0x0 ;  /* 0x00000000ff057424 */ /* 0x000fc800078e00ff */
[----:B------:R-:W-:Y:S05]  /*07c0*/  RET.REL.NODEC R4 `(_Z13sigmoidKernelPd) ;  /* 0xfffffff8040c7950 */ /* 0x000fea0003c3ffff */
.L_x_14:
        /* <DEDUP_REMOVED lines=11> */
.L_x_19:


//--------------------- .text._Z18forwardPropagationPdS_S_id --------------------------
	.section	.text._Z18forwardPropagationPdS_S_id,"ax",@progbits
	.align	128
        .global         _Z18forwardPropagationPdS_S_id
        .type           _Z18forwardPropagationPdS_S_id,@function
        .size           _Z18forwardPropagationPdS_S_id,(.L_x_24 - _Z18forwardPropagationPdS_S_id)
        .other          _Z18forwardPropagationPdS_S_id,@"STO_CUDA_ENTRY STV_DEFAULT"
_Z18forwardPropagationPdS_S_id:
.text._Z18forwardPropagationPdS_S_id:
[----:B------:R-:W-:Y:S01]  /*0000*/  LDC R1, c[0x0][0x37c] ;  /* 0x0000df00ff017b82 */ /* 0x000fe20000000800 */
[----:B------:R-:W0:Y:S07]  /*0010*/  S2R R13, SR_TID.X ;  /* 0x00000000000d7919 */ /* 0x000e2e0000002100 */
[----:B------:R-:W0:Y:S01]  /*0020*/  S2UR UR6, SR_CTAID.X ;  /* 0x00000000000679c3 */ /* 0x000e220000002500 */
[----:B------:R-:W1:Y:S01]  /*0030*/  LDCU.64 UR4, c[0x0][0x358] ;  /* 0x00006b00ff0477ac */ /* 0x000e620008000a00 */
[----:B------:R-:W2:Y:S06]  /*0040*/  LDCU.64 UR8, c[0x0][0x3a0] ;  /* 0x00007400ff0877ac */ /* 0x000eac0008000a00 */
[----:B------:R-:W0:Y:S08]  /*0050*/  LDC R0, c[0x0][0x360] ;  /* 0x0000d800ff007b82 */ /* 0x000e300000000800 */
[----:B------:R-:W3:Y:S08]  /*0060*/  LDC.64 R2, c[0x0][0x380] ;  /* 0x0000e000ff027b82 */ /* 0x000ef00000000a00 */
[----:B------:R-:W4:Y:S01]  /*0070*/  LDC.64 R4, c[0x0][0x390] ;  /* 0x0000e400ff047b82 */ /* 0x000f220000000a00 */
[----:B0-----:R-:W-:-:S07]  /*0080*/  IMAD R7, R0, UR6, R13 ;  /* 0x0000000600077c24 */ /* 0x001fce000f8e020d */
[----:B------:R-:W0:Y:S01]  /*0090*/  LDC.64 R10, c[0x0][0x388] ;  /* 0x0000e200ff0a7b82 */ /* 0x000e220000000a00 */
[----:B---3--:R-:W-:-:S07]  /*00a0*/  IMAD.WIDE.U32 R2, R13, 0x8, R2 ;  /* 0x000000080d027825 */ /* 0x008fce00078e0002 */
[----:B------:R-:W3:Y:S01]  /*00b0*/  LDC R0, c[0x0][0x398] ;  /* 0x0000e600ff007b82 */ /* 0x000ee20000000800 */
[----:B-1----:R-:W5:Y:S01]  /*00c0*/  LDG.E.64 R2, desc[UR4][R2.64] ;  /* 0x0000000402027981 */ /* 0x002f62000c1e1b00 */
[----:B----4-:R-:W-:-:S06]  /*00d0*/  IMAD.WIDE R4, R7, 0x8, R4 ;  /* 0x0000000807047825 */ /* 0x010fcc00078e0204 */
[----:B------:R-:W5:Y:S01]  /*00e0*/  LDG.E.64 R4, desc[UR4][R4.64] ;  /* 0x0000000404047981 */ /* 0x000f62000c1e1b00 */
[----:B------:R-:W-:Y:S01]  /*00f0*/  ISETP.NE.AND P0, PT, R13, RZ, PT ;  /* 0x000000ff0d00720c */ /* 0x000fe20003f05270 */
[----:B---3--:R-:W-:Y:S01]  /*0100*/  IMAD R13, R0, UR6, R13 ;  /* 0x00000006000d7c24 */ /* 0x008fe2000f8e020d */
[----:B-----5:R-:W-:-:S08]  /*0110*/  DMUL R6, R2, R4 ;  /* 0x0000000402067228 */ /* 0x020fd00000000000 */
[----:B--2---:R-:W-:Y:S01]  /*0120*/  DADD R8, R6, UR8 ;  /* 0x0000000806087e29 */ /* 0x004fe20008000000 */
[----:B0-----:R-:W-:-:S09]  /*0130*/  IMAD.WIDE R2, R13, 0x8, R10 ;  /* 0x000000080d027825 */ /* 0x001fd200078e020a */
[----:B------:R-:W-:Y:S02]  /*0140*/  FSEL R6, R8, R6, !P0 ;  /* 0x0000000608067208 */ /* 0x000fe40004000000 */
[----:B------:R-:W-:-:S05]  /*0150*/  FSEL R7, R9, R7, !P0 ;  /* 0x0000000709077208 */ /* 0x000fca0004000000 */
[----:B------:R-:W-:Y:S01]  /*0160*/  STG.E.64 desc[UR4][R2.64], R6 ;  /* 0x0000000602007986 */ /* 0x000fe2000c101b04 */
[----:B------:R-:W-:Y:S05]  /*0170*/  EXIT ;  /* 0x000000000000794d */ /* 0x000fea0003800000 */
.L_x_15:
        /* <DEDUP_REMOVED lines=16> */
.L_x_24:


//--------------------- .text._Z32backPropagationSecondKernelPart2PdS_S_S_dd --------------------------
	.section	.text._Z32backPropagationSecondKernelPart2PdS_S_S_dd,"ax",@progbits
	.align	128
        .global         _Z32backPropagationSecondKernelPart2PdS_S_S_dd
        .type           _Z32backPropagationSecondKernelPart2PdS_S_S_dd,@function
        .size           _Z32backPropagationSecondKernelPart2PdS_S_S_dd,(.L_x_25 - _Z32backPropagationSecondKernelPart2PdS_S_S_dd)
        .other          _Z32backPropagationSecondKernelPart2PdS_S_S_dd,@"STO_CUDA_ENTRY STV_DEFAULT"
_Z32backPropagationSecondKernelPart2PdS_S_S_dd:
.text._Z32backPropagationSecondKernelPart2PdS_S_S_dd:
[----:B------:R-:W-:Y:S01]  /*0000*/  LDC R1, c[0x0][0x37c] ;  /* 0x0000df00ff017b82 */ /* 0x000fe20000000800 */
[----:B------:R-:W0:Y:S07]  /*0010*/  S2R R13, SR_TID.X ;  /* 0x00000000000d7919 */ /* 0x000e2e0000002100 */
[----:B------:R-:W0:Y:S01]  /*0020*/  LDC R0, c[0x0][0x360] ;  /* 0x0000d800ff007b82 */ /* 0x000e220000000800 */
[----:B------:R-:W1:Y:S07]  /*0030*/  LDCU.64 UR4, c[0x0][0x358] ;  /* 0x00006b00ff0477ac */ /* 0x000e6e0008000a00 */
[----:B------:R-:W0:Y:S08]  /*0040*/  S2UR UR6, SR_CTAID.X ;  /* 0x00000000000679c3 */ /* 0x000e300000002500 */
[----:B------:R-:W2:Y:S08]  /*0050*/  LDC R5, c[0x0][0x370] ;  /* 0x0000dc00ff057b82 */ /* 0x000eb00000000800 */
[----:B------:R-:W3:Y:S08]  /*0060*/  LDC.64 R6, c[0x0][0x388] ;  /* 0x0000e200ff067b82 */ /* 0x000ef00000000a00 */
[----:B------:R-:W4:Y:S01]  /*0070*/  LDC.64 R2, c[0x0][0x398] ;  /* 0x0000e600ff027b82 */ /* 0x000f220000000a00 */
[----:B0-----:R-:W-:-:S07]  /*0080*/  IMAD R0, R0, UR6, R13 ;  /* 0x0000000600007c24 */ /* 0x001fce000f8e020d */
[----:B------:R-:W0:Y:S01]  /*0090*/  LDC.64 R8, c[0x0][0x380] ;  /* 0x0000e000ff087b82 */ /* 0x000e220000000a00 */
[----:B--2---:R-:W-:-:S04]  /*00a0*/  IMAD R5, R5, UR6, RZ ;  /* 0x0000000605057c24 */ /* 0x004fc8000f8e02ff */
[----:B---3--:R-:W-:-:S03]  /*00b0*/  IMAD.WIDE R6, R5, 0x8, R6 ;  /* 0x0000000805067825 */ /* 0x008fc600078e0206 */
[----:B------:R-:W2:Y:S03]  /*00c0*/  LDC.64 R14, c[0x0][0x3a8] ;  /* 0x0000ea00ff0e7b82 */ /* 0x000ea60000000a00 */
[----:B-1----:R-:W3:Y:S01]  /*00d0*/  LDG.E.64 R6, desc[UR4][R6.64] ;  /* 0x0000000406067981 */ /* 0x002ee2000c1e1b00 */
[----:B----4-:R-:W-:-:S04]  /*00e0*/  IMAD.WIDE R2, R0, 0x8, R2 ;  /* 0x0000000800027825 */ /* 0x010fc800078e0202 */
[----:B------:R-:W1:Y:S01]  /*00f0*/  LDC.64 R16, c[0x0][0x390] ;  /* 0x0000e400ff107b82 */ /* 0x000e620000000a00 */
[----:B------:R-:W4:Y:S01]  /*0100*/  LDG.E.64 R10, desc[UR4][R2.64] ;  /* 0x00000004020a7981 */ /* 0x000f22000c1e1b00 */
[----:B0-----:R-:W-:-:S06]  /*0110*/  IMAD.WIDE.U32 R8, R13, 0x8, R8 ;  /* 0x000000080d087825 */ /* 0x001fcc00078e0008 */
[----:B------:R-:W0:Y:S01]  /*0120*/  LDC.64 R12, c[0x0][0x3a0] ;  /* 0x0000e800ff0c7b82 */ /* 0x000e220000000a00 */
[----:B------:R-:W5:Y:S01]  /*0130*/  LDG.E.64 R8, desc[UR4][R8.64] ;  /* 0x0000000408087981 */ /* 0x000f62000c1e1b00 */
[----:B0-----:R-:W-:-:S08]  /*0140*/  DADD R4, -R12, 1 ;  /* 0x3ff000000c047429 */ /* 0x001fd00000000100 */
[----:B--2---:R-:W-:-:S08]  /*0150*/  DMUL R4, R4, R14 ;  /* 0x0000000e04047228 */ /* 0x004fd00000000000 */
[----:B---3--:R-:W-:Y:S02]  /*0160*/  DMUL R4, R4, R6 ;  /* 0x0000000604047228 */ /* 0x008fe40000000000 */
[----:B----4-:R-:W-:Y:S01]  /*0170*/  DMUL R10, R10, R12 ;  /* 0x0000000c0a0a7228 */ /* 0x010fe20000000000 */
[----:B-1----:R-:W-:-:S07]  /*0180*/  IMAD.WIDE R6, R0, 0x8, R16 ;  /* 0x0000000800067825 */ /* 0x002fce00078e0210 */
[----:B-----5:R-:W-:-:S07]  /*0190*/  DFMA R4, R4, R8, R10 ;  /* 0x000000080404722b */ /* 0x020fce000000000a */
[----:B------:R-:W-:Y:S04]  /*01a0*/  STG.E.64 desc[UR4][R2.64], R4 ;  /* 0x0000000402007986 */ /* 0x000fe8000c101b04 */
[----:B------:R-:W2:Y:S02]  /*01b0*/  LDG.E.64 R8, desc[UR4][R6.64] ;  /* 0x0000000406087981 */ /* 0x000ea4000c1e1b00 */
[----:B--2---:R-:W-:-:S07]  /*01c0*/  DADD R8, -R4, R8 ;  /* 0x0000000004087229 */ /* 0x004fce0000000108 */
[----:B------:R-:W-:Y:S01]  /*01d0*/  STG.E.64 desc[UR4][R6.64], R8 ;  /* 0x0000000806007986 */ /* 0x000fe2000c101b04 */
[----:B------:R-:W-:Y:S05]  /*01e0*/  EXIT ;  /* 0x000000000000794d */ /* 0x000fea0003800000 */
.L_x_16:
        /* <DEDUP_REMOVED lines=9> */
.L_x_25:


//--------------------- .text._Z32backPropagationSecondKernelPart1PdS_S_S_dd --------------------------
	.section	.text._Z32backPropagationSecondKernelPart1PdS_S_S_dd,"ax",@progbits
	.align	128
        .global         _Z32backPropagationSecondKernelPart1PdS_S_S_dd
        .type           _Z32backPropagationSecondKernelPart1PdS_S_S_dd,@function
        .size           _Z32backPropagationSecondKernelPart1PdS_S_S_dd,(.L_x_26 - _Z32backPropagationSecondKernelPart1PdS_S_S_dd)
        .other          _Z32backPropagationSecondKernelPart1PdS_S_S_dd,@"STO_CUDA_ENTRY STV_DEFAULT"
_Z32backPropagationSecondKernelPart1PdS_S_S_dd:
.text._Z32backPropagationSecondKernelPart1PdS_S_S_dd:
[----:B------:R-:W-:Y:S01]  /*0000*/  LDC R1, c[0x0][0x37c] ;  /* 0x0000df00ff017b82 */ /* 0x000fe20000000800 */
[----:B------:R-:W0:Y:S07]  /*0010*/  S2R R6, SR_CTAID.X ;  /* 0x0000000000067919 */ /* 0x000e2e0000002500 */
[----:B------:R-:W0:Y:S01]  /*0020*/  LDC.64 R2, c[0x0][0x398] ;  /* 0x0000e600ff027b82 */ /* 0x000e220000000a00 */
[----:B------:R-:W1:Y:S01]  /*0030*/  LDCU UR6, c[0x0][0x360] ;  /* 0x00006c00ff0677ac */ /* 0x000e620008000800 */
[----:B------:R-:W1:Y:S01]  /*0040*/  S2R R7, SR_TID.X ;  /* 0x0000000000077919 */ /* 0x000e620000002100 */
[----:B------:R-:W2:Y:S05]  /*0050*/  LDCU.64 UR4, c[0x0][0x358] ;  /* 0x00006b00ff0477ac */ /* 0x000eaa0008000a00 */
[----:B------:R-:W3:Y:S08]  /*0060*/  LDC.64 R4, c[0x0][0x390] ;  /* 0x0000e400ff047b82 */ /* 0x000ef00000000a00 */
[----:B------:R-:W4:Y:S08]  /*0070*/  LDC.64 R8, c[0x0][0x380] ;  /* 0x0000e000ff087b82 */ /* 0x000f300000000a00 */
[----:B------:R-:W5:Y:S01]  /*0080*/  LDC.64 R12, c[0x0][0x388] ;  /* 0x0000e200ff0c7b82 */ /* 0x000f620000000a00 */
[----:B0-----:R-:W-:-:S04]  /*0090*/  IMAD.WIDE.U32 R2, R6, 0x8, R2 ;  /* 0x0000000806027825 */ /* 0x001fc800078e0002 */
[----:B-1----:R-:W-:Y:S02]  /*00a0*/  IMAD R0, R6, UR6, R7 ;  /* 0x0000000606007c24 */ /* 0x002fe4000f8e0207 */
[----:B--2---:R-:W2:Y:S02]  /*00b0*/  LDG.E.64 R2, desc[UR4][R2.64] ;  /* 0x0000000402027981 */ /* 0x004ea4000c1e1b00 */
[----:B---3--:R-:W-:-:S04]  /*00c0*/  IMAD.WIDE R4, R0, 0x8, R4 ;  /* 0x0000000800047825 */ /* 0x008fc800078e0204 */
[----:B----4-:R-:W-:Y:S02]  /*00d0*/  IMAD.WIDE.U32 R8, R7, 0x8, R8 ;  /* 0x0000000807087825 */ /* 0x010fe400078e0008 */
[----:B------:R-:W2:Y:S04]  /*00e0*/  LDG.E.64 R4, desc[UR4][R4.64] ;  /* 0x0000000404047981 */ /* 0x000ea8000c1e1b00 */
[----:B------:R-:W3:Y:S01]  /*00f0*/  LDG.E.64 R8, desc[UR4][R8.64] ;  /* 0x0000000408087981 */ /* 0x000ee2000c1e1b00 */
[----:B--2---:R-:W-:Y:S02]  /*0100*/  DMUL R6, R2, R4 ;  /* 0x0000000402067228 */ /* 0x004fe40000000000 */
[----:B---3--:R-:W-:-:S06]  /*0110*/  DADD R10, -R8, 1 ;  /* 0x3ff00000080a7429 */ /* 0x008fcc0000000100 */
[----:B------:R-:W-:-:S08]  /*0120*/  DMUL R6, R6, R8 ;  /* 0x0000000806067228 */ /* 0x000fd00000000000 */
[----:B------:R-:W-:Y:S01]  /*0130*/  DMUL R6, R6, R10 ;  /* 0x0000000a06067228 */ /* 0x000fe20000000000 */
[----:B-----5:R-:W-:-:S06]  /*0140*/  IMAD.WIDE R10, R0, 0x8, R12 ;  /* 0x00000008000a7825 */ /* 0x020fcc00078e020c */
[----:B------:R-:W-:Y:S01]  /*0150*/  STG.E.64 desc[UR4][R10.64], R6 ;  /* 0x000000060a007986 */ /* 0x000fe2000c101b04 */
[----:B------:R-:W-:Y:S05]  /*0160*/  EXIT ;  /* 0x000000000000794d */ /* 0x000fea0003800000 */
.L_x_17:
        /* <DEDUP_REMOVED lines=9> */
.L_x_26:


//--------------------- .text._Z26backPropagationFirstKernelPdS_S_S_S_S_dd --------------------------
	.section	.text._Z26backPropagationFirstKernelPdS_S_S_S_S_dd,"ax",@progbits
	.align	128
        .global         _Z26backPropagationFirstKernelPdS_S_S_S_S_dd
        .type           _Z26backPropagationFirstKernelPdS_S_S_S_S_dd,@function
        .size           _Z26backPropagationFirstKernelPdS_S_S_S_S_dd,(.L_x_27 - _Z26backPropagationFirstKernelPdS_S_S_S_S_dd)
        .other          _Z26backPropagationFirstKernelPdS_S_S_S_S_dd,@"STO_CUDA_ENTRY STV_DEFAULT"
_Z26backPropagationFirstKernelPdS_S_S_S_S_dd:
.text._Z26backPropagationFirstKernelPdS_S_S_S_S_dd:
[----:B------:R-:W-:Y:S01]  /*0000*/  LDC R1, c[0x0][0x37c] ;  /* 0x0000df00ff017b82 */ /* 0x000fe20000000800 */
[----:B------:R-:W0:Y:S07]  /*0010*/  S2R R7, SR_CTAID.X ;  /* 0x0000000000077919 */ /* 0x000e2e0000002500 */
[----:B------:R-:W0:Y:S01]  /*0020*/  LDC.64 R10, c[0x0][0x388] ;  /* 0x0000e200ff0a7b82 */ /* 0x000e220000000a00 */
[----:B------:R-:W1:Y:S01]  /*0030*/  LDCU.64 UR4, c[0x0][0x358] ;  /* 0x00006b00ff0477ac */ /* 0x000e620008000a00 */
[----:B------:R-:W2:Y:S06]  /*0040*/  S2R R5, SR_TID.X ;  /* 0x0000000000057919 */ /* 0x000eac0000002100 */
[----:B------:R-:W3:Y:S08]  /*0050*/  LDC.64 R12, c[0x0][0x390] ;  /* 0x0000e400ff0c7b82 */ /* 0x000ef00000000a00 */
[----:B------:R-:W2:Y:S01]  /*0060*/  LDC.64 R8, c[0x0][0x380] ;  /* 0x0000e000ff087b82 */ /* 0x000ea20000000a00 */
[----:B------:R-:W4:Y:S07]  /*0070*/  LDCU UR6, c[0x0][0x360] ;  /* 0x00006c00ff0677ac */ /* 0x000f2e0008000800 */
[----:B------:R-:W5:Y:S01]  /*0080*/  LDC.64 R2, c[0x0][0x3a0] ;  /* 0x0000e800ff027b82 */ /* 0x000f620000000a00 */
[----:B0-----:R-:W-:-:S07]  /*0090*/  IMAD.WIDE.U32 R10, R7, 0x8, R10 ;  /* 0x00000008070a7825 */ /* 0x001fce00078e000a */
[----:B------:R-:W0:Y:S01]  /*00a0*/  LDC.64 R16, c[0x0][0x3b8] ;  /* 0x0000ee00ff107b82 */ /* 0x000e220000000a00 */
[----:B---3--:R-:W-:Y:S01]  /*00b0*/  IMAD.WIDE.U32 R12, R7, 0x8, R12 ;  /* 0x00000008070c7825 */ /* 0x008fe200078e000c */
[----:B-1----:R-:W3:Y:S05]  /*00c0*/  LDG.E.64 R10, desc[UR4][R10.64] ;  /* 0x000000040a0a7981 */ /* 0x002eea000c1e1b00 */
[----:B------:R-:W3:Y:S01]  /*00d0*/  LDG.E.64 R12, desc[UR4][R12.64] ;  /* 0x000000040c0c7981 */ /* 0x000ee2000c1e1b00 */
[----:B--2---:R-:W-:-:S04]  /*00e0*/  IMAD.WIDE.U32 R8, R5, 0x8, R8 ;  /* 0x0000000805087825 */ /* 0x004fc800078e0008 */
[----:B----4-:R-:W-:Y:S02]  /*00f0*/  IMAD R0, R7, UR6, R5 ;  /* 0x0000000607007c24 */ /* 0x010fe4000f8e0205 */
[----:B------:R-:W2:Y:S01]  /*0100*/  LDG.E.64 R8, desc[UR4][R8.64] ;  /* 0x0000000408087981 */ /* 0x000ea2000c1e1b00 */
[----:B------:R-:W1:Y:S01]  /*0110*/  LDC.64 R6, c[0x0][0x3b0] ;  /* 0x0000ec00ff067b82 */ /* 0x000e620000000a00 */
[----:B-----5:R-:W-:-:S05]  /*0120*/  IMAD.WIDE R2, R0, 0x8, R2 ;  /* 0x0000000800027825 */ /* 0x020fca00078e0202 */
[----:B------:R-:W4:Y:S01]  /*0130*/  LDG.E.64 R4, desc[UR4][R2.64] ;  /* 0x0000000402047981 */ /* 0x000f22000c1e1b00 */
[----:B-1----:R-:W-:-:S08]  /*0140*/  DADD R14, -R6, 1 ;  /* 0x3ff00000060e7429 */ /* 0x002fd00000000100 */
[----:B0-----:R-:W-:Y:S02]  /*0150*/  DMUL R14, R14, R16 ;  /* 0x000000100e0e7228 */ /* 0x001fe40000000000 */
[----:B---3--:R-:W-:-:S08]  /*0160*/  DADD R12, R10, -R12 ;  /* 0x000000000a0c7229 */ /* 0x008fd0000000080c */
[C---:B------:R-:W-:Y:S02]  /*0170*/  DMUL R12, R10.reuse, R12 ;  /* 0x0000000c0a0c7228 */ /* 0x040fe40000000000 */
[----:B------:R-:W-:-:S08]  /*0180*/  DADD R10, -R10, 1 ;  /* 0x3ff000000a0a7429 */ /* 0x000fd00000000100 */
[----:B------:R-:W-:Y:S01]  /*0190*/  DMUL R10, R12, R10 ;  /* 0x0000000a0c0a7228 */ /* 0x000fe20000000000 */
[----:B------:R-:W0:Y:S07]  /*01a0*/  LDC.64 R12, c[0x0][0x398] ;  /* 0x0000e600ff0c7b82 */ /* 0x000e2e0000000a00 */
[----:B------:R-:W-:-:S08]  /*01b0*/  DMUL R10, R10, R14 ;  /* 0x0000000e0a0a7228 */ /* 0x000fd00000000000 */
[----:B--2---:R-:W-:-:S08]  /*01c0*/  DMUL R8, R10, R8 ;  /* 0x000000080a087228 */ /* 0x004fd00000000000 */
[----:B----4-:R-:W-:Y:S01]  /*01d0*/  DFMA R4, R4, R6, R8 ;  /* 0x000000060404722b */ /* 0x010fe20000000008 */
[----:B0-----:R-:W-:-:S06]  /*01e0*/  IMAD.WIDE R6, R0, 0x8, R12 ;  /* 0x0000000800067825 */ /* 0x001fcc00078e020c */
[----:B------:R-:W-:Y:S04]  /*01f0*/  STG.E.64 desc[UR4][R2.64], R4 ;  /* 0x0000000402007986 */ /* 0x000fe8000c101b04 */
[----:B------:R-:W2:Y:S02]  /*0200*/  LDG.E.64 R8, desc[UR4][R6.64] ;  /* 0x0000000406087981 */ /* 0x000ea4000c1e1b00 */
[----:B--2---:R-:W-:-:S07]  /*0210*/  DADD R8, -R4, R8 ;  /* 0x0000000004087229 */ /* 0x004fce0000000108 */
[----:B------:R-:W-:Y:S01]  /*0220*/  STG.E.64 desc[UR4][R6.64], R8 ;  /* 0x0000000806007986 */ /* 0x000fe2000c101b04 */
[----:B------:R-:W-:Y:S05]  /*0230*/  EXIT ;  /* 0x000000000000794d */ /* 0x000fea0003800000 */
.L_x_18:
        /* <DEDUP_REMOVED lines=12> */
.L_x_27:


//--------------------- .nv.shared._Z23matrixReductionToVectorPdS_ii --------------------------
	.section	.nv.shared._Z23matrixReductionToVectorPdS_ii,"aw",@nobits
	.sectionflags	@""
	.align	16
	.zero		1024


//--------------------- .nv.shared.reserved.0     --------------------------
	.section	.nv.shared.reserved.0,"aw",@nobits
	.weak		__nv_reservedSMEM_offset_0_alias
	.size		__nv_reservedSMEM_offset_0_alias, 0, 64
	.other		__nv_reservedSMEM_offset_0_alias,@"STO_CUDA_RESERVED_SHARED STV_DEFAULT"
__nv_reservedSMEM_offset_0_alias:
	.zero		0
	.zero		64


//--------------------- .nv.shared._Z15matrixReductionPdS_ii --------------------------
	.section	.nv.shared._Z15matrixReductionPdS_ii,"aw",@nobits
	.sectionflags	@""
	.align	16
	.zero		1024


//--------------------- .nv.shared._Z26matrixReductionDestructivePdii --------------------------
	.section	.nv.shared._Z26matrixReductionDestructivePdii,"aw",@nobits
	.sectionflags	@""
	.align	16
	.zero		1024


//--------------------- .nv.shared._Z13sigmoidKernelPd --------------------------
	.section	.nv.shared._Z13sigmoidKernelPd,"aw",@nobits
	.sectionflags	@""
	.align	16
	.zero		1024


//--------------------- .nv.shared._Z18forwardPropagationPdS_S_id --------------------------
	.section	.nv.shared._Z18forwardPropagationPdS_S_id,"aw",@nobits
	.sectionflags	@""
	.align	16
	.zero		1024


//--------------------- .nv.shared._Z32backPropagationSecondKernelPart2PdS_S_S_dd --------------------------
	.section	.nv.shared._Z32backPropagationSecondKernelPart2PdS_S_S_dd,"aw",@nobits
	.sectionflags	@""
	.align	16
	.zero		1024


//--------------------- .nv.shared._Z32backPropagationSecondKernelPart1PdS_S_S_dd --------------------------
	.section	.nv.shared._Z32backPropagationSecondKernelPart1PdS_S_S_dd,"aw",@nobits
	.sectionflags	@""
	.align	16
	.zero		1024


//--------------------- .nv.shared._Z26backPropagationFirstKernelPdS_S_S_S_S_dd --------------------------
	.section	.nv.shared._Z26backPropagationFirstKernelPdS_S_S_S_S_dd,"aw",@nobits
	.sectionflags	@""
	.align	16
	.zero		1024


//--------------------- .nv.constant0._Z23matrixReductionToVectorPdS_ii --------------------------
	.section	.nv.constant0._Z23matrixReductionToVectorPdS_ii,"a",@progbits
	.sectionflags	@""
	.align	4
.nv.constant0._Z23matrixReductionToVectorPdS_ii:
	.zero		920


//--------------------- .nv.constant0._Z15matrixReductionPdS_ii --------------------------
	.section	.nv.constant0._Z15matrixReductionPdS_ii,"a",@progbits
	.sectionflags	@""
	.align	4
.nv.constant0._Z15matrixReductionPdS_ii:
	.zero		920


//--------------------- .nv.constant0._Z26matrixReductionDestructivePdii --------------------------
	.section	.nv.constant0._Z26matrixReductionDestructivePdii,"a",@progbits
	.sectionflags	@""
	.align	4
.nv.constant0._Z26matrixReductionDestructivePdii:
	.zero		912


//--------------------- .nv.constant0._Z13sigmoidKernelPd --------------------------
	.section	.nv.constant0._Z13sigmoidKernelPd,"a",@progbits
	.sectionflags	@""
	.align	4
.nv.constant0._Z13sigmoidKernelPd:
	.zero		904


//--------------------- .nv.constant0._Z18forwardPropagationPdS_S_id --------------------------
	.section	.nv.constant0._Z18forwardPropagationPdS_S_id,"a",@progbits
	.sectionflags	@""
	.align	4
.nv.constant0._Z18forwardPropagationPdS_S_id:
	.zero		936


//--------------------- .nv.constant0._Z32backPropagationSecondKernelPart2PdS_S_S_dd --------------------------
	.section	.nv.constant0._Z32backPropagationSecondKernelPart2PdS_S_S_dd,"a",@progbits
	.sectionflags	@""
	.align	4
.nv.constant0._Z32backPropagationSecondKernelPart2PdS_S_S_dd:
	.zero		944


//--------------------- .nv.constant0._Z32backPropagationSecondKernelPart1PdS_S_S_dd --------------------------
	.section	.nv.constant0._Z32backPropagationSecondKernelPart1PdS_S_S_dd,"a",@progbits
	.sectionflags	@""
	.align	4
.nv.constant0._Z32backPropagationSecondKernelPart1PdS_S_S_dd:
	.zero		944


//--------------------- .nv.constant0._Z26backPropagationFirstKernelPdS_S_S_S_S_dd --------------------------
	.section	.nv.constant0._Z26backPropagationFirstKernelPdS_S_S_S_S_dd,"a",@progbits
	.sectionflags	@""
	.align	4
.nv.constant0._Z26backPropagationFirstKernelPdS_S_S_S_S_dd:
	.zero		960


//--------------------- SYMBOLS --------------------------

	.type		.nv.reservedSmem.offset0,@object
	.size		.nv.reservedSmem.offset0,0x4
	.type		.nv.reservedSmem.cap,@object
	.size		.nv.reservedSmem.cap,0x4
